//
// Generated by NVIDIA NVVM Compiler
//
// Compiler Build ID: CL-36424714
// Cuda compilation tools, release 13.0, V13.0.88
// Based on NVVM 20.0.0
//

.version 9.0
.target sm_100
.address_size 64

	// .globl	_Z19hermitian_transposePK6float2PS_ii
.extern .func  (.param .b32 func_retval0) vprintf
(
	.param .b64 vprintf_param_0,
	.param .b64 vprintf_param_1
)
;
.global .align 1 .b8 $str[26] = {40, 37, 100, 44, 37, 100, 41, 32, 32, 105, 110, 58, 32, 37, 100, 44, 32, 111, 117, 116, 58, 32, 37, 100, 10};
.global .align 1 .b8 $str$1[23] = {40, 37, 100, 44, 37, 100, 41, 32, 97, 58, 32, 37, 100, 32, 32, 32, 98, 58, 32, 37, 100, 10};
.global .align 1 .b8 $str$2[26] = {40, 37, 100, 44, 37, 100, 41, 32, 114, 101, 115, 117, 108, 116, 32, 105, 110, 100, 101, 120, 58, 32, 37, 100, 10};
.global .align 1 .b8 $str$3[48] = {99, 104, 111, 108, 58, 32, 40, 37, 100, 44, 37, 100, 41, 32, 105, 100, 120, 58, 32, 37, 100, 32, 99, 111, 108, 117, 109, 110, 58, 32, 37, 100, 32, 100, 105, 97, 103, 111, 110, 97, 108, 58, 32, 37, 100, 32, 10};

.visible .entry _Z19hermitian_transposePK6float2PS_ii(
	.param .u64 .ptr .align 1 _Z19hermitian_transposePK6float2PS_ii_param_0,
	.param .u64 .ptr .align 1 _Z19hermitian_transposePK6float2PS_ii_param_1,
	.param .u32 _Z19hermitian_transposePK6float2PS_ii_param_2,
	.param .u32 _Z19hermitian_transposePK6float2PS_ii_param_3
)
{
	.local .align 16 .b8 	__local_depot0[16];
	.reg .b64 	%SP;
	.reg .b64 	%SPL;
	.reg .pred 	%p<4>;
	.reg .b32 	%r<15>;
	.reg .b32 	%f<4>;
	.reg .b64 	%rd<13>;

	mov.u64 	%SPL, __local_depot0;
	cvta.local.u64 	%SP, %SPL;
	ld.param.u64 	%rd1, [_Z19hermitian_transposePK6float2PS_ii_param_0];
	ld.param.u64 	%rd2, [_Z19hermitian_transposePK6float2PS_ii_param_1];
	ld.param.u32 	%r3, [_Z19hermitian_transposePK6float2PS_ii_param_2];
	ld.param.u32 	%r4, [_Z19hermitian_transposePK6float2PS_ii_param_3];
	mov.u32 	%r5, %tid.x;
	mov.u32 	%r6, %ntid.x;
	mov.u32 	%r7, %ctaid.x;
	mad.lo.s32 	%r1, %r6, %r7, %r5;
	mov.u32 	%r8, %tid.y;
	mov.u32 	%r9, %ntid.y;
	mov.u32 	%r10, %ctaid.y;
	mad.lo.s32 	%r2, %r9, %r10, %r8;
	setp.ge.s32 	%p1, %r2, %r4;
	setp.ge.s32 	%p2, %r1, %r3;
	or.pred  	%p3, %p2, %p1;
	@%p3 bra 	$L__BB0_2;
	add.u64 	%rd3, %SP, 0;
	add.u64 	%rd4, %SPL, 0;
	cvta.to.global.u64 	%rd5, %rd1;
	cvta.to.global.u64 	%rd6, %rd2;
	mad.lo.s32 	%r11, %r3, %r2, %r1;
	mad.lo.s32 	%r12, %r4, %r1, %r2;
	st.local.v4.u32 	[%rd4], {%r1, %r2, %r11, %r12};
	mov.u64 	%rd7, $str;
	cvta.global.u64 	%rd8, %rd7;
	{ // callseq 0, 0
	.param .b64 param0;
	st.param.b64 	[param0], %rd8;
	.param .b64 param1;
	st.param.b64 	[param1], %rd3;
	.param .b32 retval0;
	call.uni (retval0), 
	vprintf, 
	(
	param0, 
	param1
	);
	ld.param.b32 	%r13, [retval0];
	} // callseq 0
	mul.wide.s32 	%rd9, %r11, 8;
	add.s64 	%rd10, %rd5, %rd9;
	ld.global.v2.f32 	{%f1, %f2}, [%rd10];
	mul.wide.s32 	%rd11, %r12, 8;
	add.s64 	%rd12, %rd6, %rd11;
	neg.f32 	%f3, %f2;
	st.global.v2.f32 	[%rd12], {%f1, %f3};
$L__BB0_2:
	ret;

}
	// .globl	_Z19complex_matrix_multPK6float2S1_PS_iii
.visible .entry _Z19complex_matrix_multPK6float2S1_PS_iii(
	.param .u64 .ptr .align 1 _Z19complex_matrix_multPK6float2S1_PS_iii_param_0,
	.param .u64 .ptr .align 1 _Z19complex_matrix_multPK6float2S1_PS_iii_param_1,
	.param .u64 .ptr .align 1 _Z19complex_matrix_multPK6float2S1_PS_iii_param_2,
	.param .u32 _Z19complex_matrix_multPK6float2S1_PS_iii_param_3,
	.param .u32 _Z19complex_matrix_multPK6float2S1_PS_iii_param_4,
	.param .u32 _Z19complex_matrix_multPK6float2S1_PS_iii_param_5
)
{
	.local .align 16 .b8 	__local_depot1[16];
	.reg .b64 	%SP;
	.reg .b64 	%SPL;
	.reg .pred 	%p<13>;
	.reg .b32 	%r<107>;
	.reg .b32 	%f<204>;
	.reg .b64 	%rd<56>;

	mov.u64 	%SPL, __local_depot1;
	cvta.local.u64 	%SP, %SPL;
	ld.param.u64 	%rd5, [_Z19complex_matrix_multPK6float2S1_PS_iii_param_0];
	ld.param.u64 	%rd6, [_Z19complex_matrix_multPK6float2S1_PS_iii_param_1];
	ld.param.u64 	%rd4, [_Z19complex_matrix_multPK6float2S1_PS_iii_param_2];
	ld.param.u32 	%r23, [_Z19complex_matrix_multPK6float2S1_PS_iii_param_3];
	ld.param.u32 	%r24, [_Z19complex_matrix_multPK6float2S1_PS_iii_param_4];
	ld.param.u32 	%r26, [_Z19complex_matrix_multPK6float2S1_PS_iii_param_5];
	cvta.to.global.u64 	%rd1, %rd6;
	cvta.to.global.u64 	%rd2, %rd5;
	add.u64 	%rd7, %SP, 0;
	add.u64 	%rd3, %SPL, 0;
	mov.u32 	%r27, %tid.x;
	mov.u32 	%r28, %ntid.x;
	mov.u32 	%r29, %ctaid.x;
	mad.lo.s32 	%r1, %r28, %r29, %r27;
	mov.u32 	%r30, %tid.y;
	mov.u32 	%r31, %ntid.y;
	mov.u32 	%r32, %ctaid.y;
	mad.lo.s32 	%r33, %r31, %r32, %r30;
	setp.ge.s32 	%p1, %r1, %r23;
	setp.ge.s32 	%p2, %r33, %r26;
	or.pred  	%p3, %p1, %p2;
	@%p3 bra 	$L__BB1_14;
	setp.lt.s32 	%p4, %r24, 1;
	mov.f32 	%f202, 0f00000000;
	mov.f32 	%f203, %f202;
	@%p4 bra 	$L__BB1_13;
	mul.lo.s32 	%r3, %r24, %r1;
	and.b32  	%r4, %r24, 7;
	setp.lt.u32 	%p5, %r24, 8;
	mov.f32 	%f203, 0f00000000;
	mov.b32 	%r105, 0;
	mov.f32 	%f202, %f203;
	@%p5 bra 	$L__BB1_5;
	and.b32  	%r105, %r24, 2147483640;
	neg.s32 	%r103, %r105;
	shl.b32 	%r7, %r23, 3;
	shl.b32 	%r8, %r26, 3;
	mov.f32 	%f203, 0f00000000;
	mov.u64 	%rd12, $str$1;
	mul.wide.s32 	%rd15, %r26, 8;
	mov.u32 	%r100, %r3;
	mov.u32 	%r101, %r33;
	mov.u32 	%r102, %r1;
$L__BB1_4:
	.pragma "nounroll";
	mul.wide.s32 	%rd8, %r100, 8;
	add.s64 	%rd9, %rd2, %rd8;
	ld.global.v2.f32 	{%f29, %f30}, [%rd9];
	mul.wide.s32 	%rd10, %r101, 8;
	add.s64 	%rd11, %rd1, %rd10;
	ld.global.v2.f32 	{%f31, %f32}, [%rd11];
	st.local.v4.u32 	[%rd3], {%r1, %r33, %r102, %r101};
	cvta.global.u64 	%rd13, %rd12;
	{ // callseq 1, 0
	.param .b64 param0;
	st.param.b64 	[param0], %rd13;
	.param .b64 param1;
	st.param.b64 	[param1], %rd7;
	.param .b32 retval0;
	call.uni (retval0), 
	vprintf, 
	(
	param0, 
	param1
	);
	ld.param.b32 	%r35, [retval0];
	} // callseq 1
	mul.f32 	%f33, %f29, %f31;
	mul.f32 	%f34, %f30, %f32;
	sub.f32 	%f35, %f33, %f34;
	mul.f32 	%f36, %f29, %f32;
	fma.rn.f32 	%f37, %f30, %f31, %f36;
	add.f32 	%f38, %f202, %f35;
	add.f32 	%f39, %f203, %f37;
	ld.global.v2.f32 	{%f40, %f41}, [%rd9+8];
	add.s64 	%rd16, %rd11, %rd15;
	ld.global.v2.f32 	{%f42, %f43}, [%rd16];
	add.s32 	%r37, %r23, %r102;
	add.s32 	%r38, %r26, %r101;
	st.local.v4.u32 	[%rd3], {%r1, %r33, %r37, %r38};
	{ // callseq 2, 0
	.param .b64 param0;
	st.param.b64 	[param0], %rd13;
	.param .b64 param1;
	st.param.b64 	[param1], %rd7;
	.param .b32 retval0;
	call.uni (retval0), 
	vprintf, 
	(
	param0, 
	param1
	);
	ld.param.b32 	%r39, [retval0];
	} // callseq 2
	mul.f32 	%f44, %f40, %f42;
	mul.f32 	%f45, %f41, %f43;
	sub.f32 	%f46, %f44, %f45;
	mul.f32 	%f47, %f40, %f43;
	fma.rn.f32 	%f48, %f41, %f42, %f47;
	add.f32 	%f49, %f38, %f46;
	add.f32 	%f50, %f39, %f48;
	ld.global.v2.f32 	{%f51, %f52}, [%rd9+16];
	add.s64 	%rd17, %rd16, %rd15;
	ld.global.v2.f32 	{%f53, %f54}, [%rd17];
	add.s32 	%r41, %r23, %r37;
	add.s32 	%r42, %r26, %r38;
	st.local.v4.u32 	[%rd3], {%r1, %r33, %r41, %r42};
	{ // callseq 3, 0
	.param .b64 param0;
	st.param.b64 	[param0], %rd13;
	.param .b64 param1;
	st.param.b64 	[param1], %rd7;
	.param .b32 retval0;
	call.uni (retval0), 
	vprintf, 
	(
	param0, 
	param1
	);
	ld.param.b32 	%r43, [retval0];
	} // callseq 3
	mul.f32 	%f55, %f51, %f53;
	mul.f32 	%f56, %f52, %f54;
	sub.f32 	%f57, %f55, %f56;
	mul.f32 	%f58, %f51, %f54;
	fma.rn.f32 	%f59, %f52, %f53, %f58;
	add.f32 	%f60, %f49, %f57;
	add.f32 	%f61, %f50, %f59;
	ld.global.v2.f32 	{%f62, %f63}, [%rd9+24];
	add.s64 	%rd18, %rd17, %rd15;
	ld.global.v2.f32 	{%f64, %f65}, [%rd18];
	add.s32 	%r45, %r23, %r41;
	add.s32 	%r46, %r26, %r42;
	st.local.v4.u32 	[%rd3], {%r1, %r33, %r45, %r46};
	{ // callseq 4, 0
	.param .b64 param0;
	st.param.b64 	[param0], %rd13;
	.param .b64 param1;
	st.param.b64 	[param1], %rd7;
	.param .b32 retval0;
	call.uni (retval0), 
	vprintf, 
	(
	param0, 
	param1
	);
	ld.param.b32 	%r47, [retval0];
	} // callseq 4
	mul.f32 	%f66, %f62, %f64;
	mul.f32 	%f67, %f63, %f65;
	sub.f32 	%f68, %f66, %f67;
	mul.f32 	%f69, %f62, %f65;
	fma.rn.f32 	%f70, %f63, %f64, %f69;
	add.f32 	%f71, %f60, %f68;
	add.f32 	%f72, %f61, %f70;
	ld.global.v2.f32 	{%f73, %f74}, [%rd9+32];
	add.s64 	%rd19, %rd18, %rd15;
	ld.global.v2.f32 	{%f75, %f76}, [%rd19];
	add.s32 	%r49, %r23, %r45;
	add.s32 	%r50, %r26, %r46;
	st.local.v4.u32 	[%rd3], {%r1, %r33, %r49, %r50};
	{ // callseq 5, 0
	.param .b64 param0;
	st.param.b64 	[param0], %rd13;
	.param .b64 param1;
	st.param.b64 	[param1], %rd7;
	.param .b32 retval0;
	call.uni (retval0), 
	vprintf, 
	(
	param0, 
	param1
	);
	ld.param.b32 	%r51, [retval0];
	} // callseq 5
	mul.f32 	%f77, %f73, %f75;
	mul.f32 	%f78, %f74, %f76;
	sub.f32 	%f79, %f77, %f78;
	mul.f32 	%f80, %f73, %f76;
	fma.rn.f32 	%f81, %f74, %f75, %f80;
	add.f32 	%f82, %f71, %f79;
	add.f32 	%f83, %f72, %f81;
	ld.global.v2.f32 	{%f84, %f85}, [%rd9+40];
	add.s64 	%rd20, %rd19, %rd15;
	ld.global.v2.f32 	{%f86, %f87}, [%rd20];
	add.s32 	%r53, %r23, %r49;
	add.s32 	%r54, %r26, %r50;
	st.local.v4.u32 	[%rd3], {%r1, %r33, %r53, %r54};
	{ // callseq 6, 0
	.param .b64 param0;
	st.param.b64 	[param0], %rd13;
	.param .b64 param1;
	st.param.b64 	[param1], %rd7;
	.param .b32 retval0;
	call.uni (retval0), 
	vprintf, 
	(
	param0, 
	param1
	);
	ld.param.b32 	%r55, [retval0];
	} // callseq 6
	mul.f32 	%f88, %f84, %f86;
	mul.f32 	%f89, %f85, %f87;
	sub.f32 	%f90, %f88, %f89;
	mul.f32 	%f91, %f84, %f87;
	fma.rn.f32 	%f92, %f85, %f86, %f91;
	add.f32 	%f93, %f82, %f90;
	add.f32 	%f94, %f83, %f92;
	ld.global.v2.f32 	{%f95, %f96}, [%rd9+48];
	add.s64 	%rd21, %rd20, %rd15;
	ld.global.v2.f32 	{%f97, %f98}, [%rd21];
	add.s32 	%r57, %r23, %r53;
	add.s32 	%r58, %r26, %r54;
	st.local.v4.u32 	[%rd3], {%r1, %r33, %r57, %r58};
	{ // callseq 7, 0
	.param .b64 param0;
	st.param.b64 	[param0], %rd13;
	.param .b64 param1;
	st.param.b64 	[param1], %rd7;
	.param .b32 retval0;
	call.uni (retval0), 
	vprintf, 
	(
	param0, 
	param1
	);
	ld.param.b32 	%r59, [retval0];
	} // callseq 7
	mul.f32 	%f99, %f95, %f97;
	mul.f32 	%f100, %f96, %f98;
	sub.f32 	%f101, %f99, %f100;
	mul.f32 	%f102, %f95, %f98;
	fma.rn.f32 	%f103, %f96, %f97, %f102;
	add.f32 	%f104, %f93, %f101;
	add.f32 	%f105, %f94, %f103;
	ld.global.v2.f32 	{%f106, %f107}, [%rd9+56];
	add.s64 	%rd22, %rd21, %rd15;
	ld.global.v2.f32 	{%f108, %f109}, [%rd22];
	add.s32 	%r61, %r23, %r57;
	add.s32 	%r62, %r26, %r58;
	st.local.v4.u32 	[%rd3], {%r1, %r33, %r61, %r62};
	{ // callseq 8, 0
	.param .b64 param0;
	st.param.b64 	[param0], %rd13;
	.param .b64 param1;
	st.param.b64 	[param1], %rd7;
	.param .b32 retval0;
	call.uni (retval0), 
	vprintf, 
	(
	param0, 
	param1
	);
	ld.param.b32 	%r63, [retval0];
	} // callseq 8
	mul.f32 	%f110, %f106, %f108;
	mul.f32 	%f111, %f107, %f109;
	sub.f32 	%f112, %f110, %f111;
	mul.f32 	%f113, %f106, %f109;
	fma.rn.f32 	%f114, %f107, %f108, %f113;
	add.f32 	%f202, %f104, %f112;
	add.f32 	%f203, %f105, %f114;
	add.s32 	%r103, %r103, 8;
	add.s32 	%r102, %r102, %r7;
	add.s32 	%r101, %r101, %r8;
	add.s32 	%r100, %r100, 8;
	setp.ne.s32 	%p6, %r103, 0;
	@%p6 bra 	$L__BB1_4;
$L__BB1_5:
	setp.eq.s32 	%p7, %r4, 0;
	@%p7 bra 	$L__BB1_13;
	and.b32  	%r18, %r24, 3;
	setp.lt.u32 	%p8, %r4, 4;
	@%p8 bra 	$L__BB1_8;
	add.s32 	%r65, %r105, %r3;
	mul.wide.s32 	%rd23, %r65, 8;
	add.s64 	%rd24, %rd2, %rd23;
	ld.global.v2.f32 	{%f116, %f117}, [%rd24];
	mad.lo.s32 	%r66, %r105, %r26, %r33;
	mul.wide.s32 	%rd25, %r66, 8;
	add.s64 	%rd26, %rd1, %rd25;
	ld.global.v2.f32 	{%f118, %f119}, [%rd26];
	mad.lo.s32 	%r67, %r105, %r23, %r1;
	st.local.v4.u32 	[%rd3], {%r1, %r33, %r67, %r66};
	mov.u64 	%rd27, $str$1;
	cvta.global.u64 	%rd28, %rd27;
	add.u64 	%rd29, %SP, 0;
	{ // callseq 9, 0
	.param .b64 param0;
	st.param.b64 	[param0], %rd28;
	.param .b64 param1;
	st.param.b64 	[param1], %rd29;
	.param .b32 retval0;
	call.uni (retval0), 
	vprintf, 
	(
	param0, 
	param1
	);
	ld.param.b32 	%r68, [retval0];
	} // callseq 9
	mul.f32 	%f120, %f116, %f118;
	mul.f32 	%f121, %f117, %f119;
	sub.f32 	%f122, %f120, %f121;
	mul.f32 	%f123, %f116, %f119;
	fma.rn.f32 	%f124, %f117, %f118, %f123;
	add.f32 	%f125, %f202, %f122;
	add.f32 	%f126, %f203, %f124;
	ld.global.v2.f32 	{%f127, %f128}, [%rd24+8];
	add.s32 	%r70, %r66, %r26;
	mul.wide.s32 	%rd30, %r26, 8;
	add.s64 	%rd31, %rd26, %rd30;
	ld.global.v2.f32 	{%f129, %f130}, [%rd31];
	add.s32 	%r71, %r67, %r23;
	st.local.v4.u32 	[%rd3], {%r1, %r33, %r71, %r70};
	{ // callseq 10, 0
	.param .b64 param0;
	st.param.b64 	[param0], %rd28;
	.param .b64 param1;
	st.param.b64 	[param1], %rd29;
	.param .b32 retval0;
	call.uni (retval0), 
	vprintf, 
	(
	param0, 
	param1
	);
	ld.param.b32 	%r72, [retval0];
	} // callseq 10
	mul.f32 	%f131, %f127, %f129;
	mul.f32 	%f132, %f128, %f130;
	sub.f32 	%f133, %f131, %f132;
	mul.f32 	%f134, %f127, %f130;
	fma.rn.f32 	%f135, %f128, %f129, %f134;
	add.f32 	%f136, %f125, %f133;
	add.f32 	%f137, %f126, %f135;
	ld.global.v2.f32 	{%f138, %f139}, [%rd24+16];
	add.s32 	%r74, %r70, %r26;
	add.s64 	%rd32, %rd31, %rd30;
	ld.global.v2.f32 	{%f140, %f141}, [%rd32];
	add.s32 	%r75, %r71, %r23;
	st.local.v4.u32 	[%rd3], {%r1, %r33, %r75, %r74};
	{ // callseq 11, 0
	.param .b64 param0;
	st.param.b64 	[param0], %rd28;
	.param .b64 param1;
	st.param.b64 	[param1], %rd29;
	.param .b32 retval0;
	call.uni (retval0), 
	vprintf, 
	(
	param0, 
	param1
	);
	ld.param.b32 	%r76, [retval0];
	} // callseq 11
	mul.f32 	%f142, %f138, %f140;
	mul.f32 	%f143, %f139, %f141;
	sub.f32 	%f144, %f142, %f143;
	mul.f32 	%f145, %f138, %f141;
	fma.rn.f32 	%f146, %f139, %f140, %f145;
	add.f32 	%f147, %f136, %f144;
	add.f32 	%f148, %f137, %f146;
	ld.global.v2.f32 	{%f149, %f150}, [%rd24+24];
	add.s32 	%r78, %r74, %r26;
	add.s64 	%rd33, %rd32, %rd30;
	ld.global.v2.f32 	{%f151, %f152}, [%rd33];
	add.s32 	%r79, %r75, %r23;
	st.local.v4.u32 	[%rd3], {%r1, %r33, %r79, %r78};
	{ // callseq 12, 0
	.param .b64 param0;
	st.param.b64 	[param0], %rd28;
	.param .b64 param1;
	st.param.b64 	[param1], %rd29;
	.param .b32 retval0;
	call.uni (retval0), 
	vprintf, 
	(
	param0, 
	param1
	);
	ld.param.b32 	%r80, [retval0];
	} // callseq 12
	mul.f32 	%f153, %f149, %f151;
	mul.f32 	%f154, %f150, %f152;
	sub.f32 	%f155, %f153, %f154;
	mul.f32 	%f156, %f149, %f152;
	fma.rn.f32 	%f157, %f150, %f151, %f156;
	add.f32 	%f202, %f147, %f155;
	add.f32 	%f203, %f148, %f157;
	add.s32 	%r105, %r105, 4;
$L__BB1_8:
	setp.eq.s32 	%p9, %r18, 0;
	@%p9 bra 	$L__BB1_13;
	setp.eq.s32 	%p10, %r18, 1;
	@%p10 bra 	$L__BB1_11;
	add.s32 	%r82, %r105, %r3;
	mul.wide.s32 	%rd34, %r82, 8;
	add.s64 	%rd35, %rd2, %rd34;
	ld.global.v2.f32 	{%f159, %f160}, [%rd35];
	mad.lo.s32 	%r83, %r105, %r26, %r33;
	mul.wide.s32 	%rd36, %r83, 8;
	add.s64 	%rd37, %rd1, %rd36;
	ld.global.v2.f32 	{%f161, %f162}, [%rd37];
	mad.lo.s32 	%r84, %r105, %r23, %r1;
	st.local.v4.u32 	[%rd3], {%r1, %r33, %r84, %r83};
	mov.u64 	%rd38, $str$1;
	cvta.global.u64 	%rd39, %rd38;
	add.u64 	%rd40, %SP, 0;
	{ // callseq 13, 0
	.param .b64 param0;
	st.param.b64 	[param0], %rd39;
	.param .b64 param1;
	st.param.b64 	[param1], %rd40;
	.param .b32 retval0;
	call.uni (retval0), 
	vprintf, 
	(
	param0, 
	param1
	);
	ld.param.b32 	%r85, [retval0];
	} // callseq 13
	mul.f32 	%f163, %f159, %f161;
	mul.f32 	%f164, %f160, %f162;
	sub.f32 	%f165, %f163, %f164;
	mul.f32 	%f166, %f159, %f162;
	fma.rn.f32 	%f167, %f160, %f161, %f166;
	add.f32 	%f168, %f202, %f165;
	add.f32 	%f169, %f203, %f167;
	ld.global.v2.f32 	{%f170, %f171}, [%rd35+8];
	add.s32 	%r87, %r83, %r26;
	mul.wide.s32 	%rd41, %r26, 8;
	add.s64 	%rd42, %rd37, %rd41;
	ld.global.v2.f32 	{%f172, %f173}, [%rd42];
	add.s32 	%r88, %r84, %r23;
	st.local.v4.u32 	[%rd3], {%r1, %r33, %r88, %r87};
	{ // callseq 14, 0
	.param .b64 param0;
	st.param.b64 	[param0], %rd39;
	.param .b64 param1;
	st.param.b64 	[param1], %rd40;
	.param .b32 retval0;
	call.uni (retval0), 
	vprintf, 
	(
	param0, 
	param1
	);
	ld.param.b32 	%r89, [retval0];
	} // callseq 14
	mul.f32 	%f174, %f170, %f172;
	mul.f32 	%f175, %f171, %f173;
	sub.f32 	%f176, %f174, %f175;
	mul.f32 	%f177, %f170, %f173;
	fma.rn.f32 	%f178, %f171, %f172, %f177;
	add.f32 	%f202, %f168, %f176;
	add.f32 	%f203, %f169, %f178;
	add.s32 	%r105, %r105, 2;
$L__BB1_11:
	and.b32  	%r91, %r24, 1;
	setp.eq.b32 	%p11, %r91, 1;
	not.pred 	%p12, %p11;
	@%p12 bra 	$L__BB1_13;
	add.s32 	%r92, %r105, %r3;
	mul.wide.s32 	%rd43, %r92, 8;
	add.s64 	%rd44, %rd2, %rd43;
	ld.global.v2.f32 	{%f179, %f180}, [%rd44];
	mad.lo.s32 	%r93, %r105, %r26, %r33;
	mul.wide.s32 	%rd45, %r93, 8;
	add.s64 	%rd46, %rd1, %rd45;
	ld.global.v2.f32 	{%f181, %f182}, [%rd46];
	mad.lo.s32 	%r94, %r105, %r23, %r1;
	st.local.v4.u32 	[%rd3], {%r1, %r33, %r94, %r93};
	mov.u64 	%rd47, $str$1;
	cvta.global.u64 	%rd48, %rd47;
	add.u64 	%rd49, %SP, 0;
	{ // callseq 15, 0
	.param .b64 param0;
	st.param.b64 	[param0], %rd48;
	.param .b64 param1;
	st.param.b64 	[param1], %rd49;
	.param .b32 retval0;
	call.uni (retval0), 
	vprintf, 
	(
	param0, 
	param1
	);
	ld.param.b32 	%r95, [retval0];
	} // callseq 15
	mul.f32 	%f183, %f179, %f181;
	mul.f32 	%f184, %f180, %f182;
	sub.f32 	%f185, %f183, %f184;
	mul.f32 	%f186, %f179, %f182;
	fma.rn.f32 	%f187, %f180, %f181, %f186;
	add.f32 	%f202, %f202, %f185;
	add.f32 	%f203, %f203, %f187;
$L__BB1_13:
	mad.lo.s32 	%r97, %r23, %r33, %r1;
	cvta.to.global.u64 	%rd50, %rd4;
	mul.wide.s32 	%rd51, %r97, 8;
	add.s64 	%rd52, %rd50, %rd51;
	st.global.v2.f32 	[%rd52], {%f202, %f203};
	st.local.v2.u32 	[%rd3], {%r1, %r33};
	st.local.u32 	[%rd3+8], %r97;
	mov.u64 	%rd53, $str$2;
	cvta.global.u64 	%rd54, %rd53;
	add.u64 	%rd55, %SP, 0;
	{ // callseq 16, 0
	.param .b64 param0;
	st.param.b64 	[param0], %rd54;
	.param .b64 param1;
	st.param.b64 	[param1], %rd55;
	.param .b32 retval0;
	call.uni (retval0), 
	vprintf, 
	(
	param0, 
	param1
	);
	ld.param.b32 	%r98, [retval0];
	} // callseq 16
$L__BB1_14:
	ret;

}
	// .globl	_Z8choleskyP6float2iiS0_
.visible .entry _Z8choleskyP6float2iiS0_(
	.param .u64 .ptr .align 1 _Z8choleskyP6float2iiS0__param_0,
	.param .u32 _Z8choleskyP6float2iiS0__param_1,
	.param .u32 _Z8choleskyP6float2iiS0__param_2,
	.param .u64 .ptr .align 1 _Z8choleskyP6float2iiS0__param_3
)
{
	.local .align 8 .b8 	__local_depot2[24];
	.reg .b64 	%SP;
	.reg .b64 	%SPL;
	.reg .pred 	%p<2>;
	.reg .b32 	%r<17>;
	.reg .b32 	%f<3>;
	.reg .b64 	%rd<17>;

	mov.u64 	%SPL, __local_depot2;
	cvta.local.u64 	%SP, %SPL;
	ld.param.u64 	%rd3, [_Z8choleskyP6float2iiS0__param_0];
	ld.param.u32 	%r5, [_Z8choleskyP6float2iiS0__param_1];
	ld.param.u32 	%r6, [_Z8choleskyP6float2iiS0__param_2];
	ld.param.u64 	%rd4, [_Z8choleskyP6float2iiS0__param_3];
	cvta.to.global.u64 	%rd1, %rd4;
	cvta.to.global.u64 	%rd2, %rd3;
	mov.u32 	%r7, %tid.y;
	mov.u32 	%r8, %ntid.y;
	mov.u32 	%r9, %ctaid.y;
	mad.lo.s32 	%r1, %r8, %r9, %r7;
	mul.lo.s32 	%r2, %r6, %r5;
	add.s32 	%r3, %r2, %r1;
	mad.lo.s32 	%r4, %r6, %r1, %r5;
	setp.ne.s32 	%p1, %r1, %r5;
	@%p1 bra 	$L__BB2_2;
	mul.wide.s32 	%rd9, %r3, 8;
	add.s64 	%rd10, %rd2, %rd9;
	mov.f32 	%f2, 0f3F800000;
	st.global.v2.f32 	[%rd10], {%f2, %f2};
	mul.wide.s32 	%rd11, %r4, 8;
	add.s64 	%rd12, %rd1, %rd11;
	st.global.v2.f32 	[%rd12], {%f2, %f2};
	bra.uni 	$L__BB2_3;
$L__BB2_2:
	mul.wide.s32 	%rd5, %r3, 8;
	add.s64 	%rd6, %rd2, %rd5;
	mov.f32 	%f1, 0f40000000;
	st.global.v2.f32 	[%rd6], {%f1, %f1};
	mul.wide.s32 	%rd7, %r4, 8;
	add.s64 	%rd8, %rd1, %rd7;
	st.global.v2.f32 	[%rd8], {%f1, %f1};
$L__BB2_3:
	add.u64 	%rd13, %SP, 0;
	add.u64 	%rd14, %SPL, 0;
	mov.u32 	%r10, %ctaid.x;
	mov.u32 	%r11, %ntid.x;
	mov.u32 	%r12, %tid.x;
	mad.lo.s32 	%r13, %r11, %r10, %r12;
	st.local.v2.u32 	[%rd14], {%r1, %r13};
	st.local.v2.u32 	[%rd14+8], {%r3, %r5};
	add.s32 	%r14, %r2, %r5;
	st.local.u32 	[%rd14+16], %r14;
	mov.u64 	%rd15, $str$3;
	cvta.global.u64 	%rd16, %rd15;
	{ // callseq 17, 0
	.param .b64 param0;
	st.param.b64 	[param0], %rd16;
	.param .b64 param1;
	st.param.b64 	[param1], %rd13;
	.param .b32 retval0;
	call.uni (retval0), 
	vprintf, 
	(
	param0, 
	param1
	);
	ld.param.b32 	%r15, [retval0];
	} // callseq 17
	ret;

}


// ===== COMPILED SASS (sm_100) =====

	.target	sm_100

	.elftype	@"ET_EXEC"


//--------------------- .note.nv.tkinfo           --------------------------
	.section	.note.nv.tkinfo,"",@"SHT_NOTE"
	.sectionflags	@"SHF_NOTE_NV_TKINFO"
	.tkinfo
        /*0018*/ 	.word	0x00000002
        /*0030*/ 	.string	""
        /*0030*/ 	.string	"ptxas"
        /*0030*/ 	.string	"Cuda compilation tools, release 13.0, V13.0.88"
        /*0030*/ 	.string	"Build cuda_13.0.r13.0/compiler.36424714_0"
        /*0030*/ 	.string	"-arch sm_100 -m 64 "



//--------------------- .note.nv.cuinfo           --------------------------
	.section	.note.nv.cuinfo,"",@"SHT_NOTE"
	.sectionflags	@"SHF_NOTE_NV_CUINFO"
        /*0018*/ 	.short	0x0002
        /*001a*/ 	.short	0x0064
        /*001c*/ 	.short	0x0082
	.zero		2


//--------------------- .nv.info                  --------------------------
	.section	.nv.info,"",@"SHT_CUDA_INFO"
	.align	4


	//----- nvinfo : EIATTR_REGCOUNT
	.align		4
        /*0000*/ 	.byte	0x04, 0x2f
        /*0002*/ 	.short	(.L_5 - .L_4)
	.align		4
.L_4:
        /*0004*/ 	.word	index@(_Z19hermitian_transposePK6float2PS_ii)
        /*0008*/ 	.word	0x00000018


	//----- nvinfo : EIATTR_FRAME_SIZE
	.align		4
.L_5:
        /*000c*/ 	.byte	0x04, 0x11
        /*000e*/ 	.short	(.L_7 - .L_6)
	.align		4
.L_6:
        /*0010*/ 	.word	index@(_Z19hermitian_transposePK6float2PS_ii)
        /*0014*/ 	.word	0x00000010


	//----- nvinfo : EIATTR_REGCOUNT
	.align		4
.L_7:
        /*0018*/ 	.byte	0x04, 0x2f
        /*001a*/ 	.short	(.L_9 - .L_8)
	.align		4
.L_8:
        /*001c*/ 	.word	index@(_Z19complex_matrix_multPK6float2S1_PS_iii)
        /*0020*/ 	.word	0x0000002c


	//----- nvinfo : EIATTR_FRAME_SIZE
	.align		4
.L_9:
        /*0024*/ 	.byte	0x04, 0x11
        /*0026*/ 	.short	(.L_11 - .L_10)
	.align		4
.L_10:
        /*0028*/ 	.word	index@(_Z19complex_matrix_multPK6float2S1_PS_iii)
        /*002c*/ 	.word	0x00000010


	//----- nvinfo : EIATTR_REGCOUNT
	.align		4
.L_11:
        /*0030*/ 	.byte	0x04, 0x2f
        /*0032*/ 	.short	(.L_13 - .L_12)
	.align		4
.L_12:
        /*0034*/ 	.word	index@(_Z8choleskyP6float2iiS0_)
        /*0038*/ 	.word	0x00000018


	//----- nvinfo : EIATTR_FRAME_SIZE
	.align		4
.L_13:
        /*003c*/ 	.byte	0x04, 0x11
        /*003e*/ 	.short	(.L_15 - .L_14)
	.align		4
.L_14:
        /*0040*/ 	.word	index@(_Z8choleskyP6float2iiS0_)
        /*0044*/ 	.word	0x00000018


	//----- nvinfo : EIATTR_MIN_STACK_SIZE
	.align		4
.L_15:
        /*0048*/ 	.byte	0x04, 0x12
        /*004a*/ 	.short	(.L_17 - .L_16)
	.align		4
.L_16:
        /*004c*/ 	.word	index@(_Z8choleskyP6float2iiS0_)
        /*0050*/ 	.word	0x00000018


	//----- nvinfo : EIATTR_MIN_STACK_SIZE
	.align		4
.L_17:
        /*0054*/ 	.byte	0x04, 0x12
        /*0056*/ 	.short	(.L_19 - .L_18)
	.align		4
.L_18:
        /*0058*/ 	.word	index@(_Z19complex_matrix_multPK6float2S1_PS_iii)
        /*005c*/ 	.word	0x00000010


	//----- nvinfo : EIATTR_MIN_STACK_SIZE
	.align		4
.L_19:
        /*0060*/ 	.byte	0x04, 0x12
        /*0062*/ 	.short	(.L_21 - .L_20)
	.align		4
.L_20:
        /*0064*/ 	.word	index@(_Z19hermitian_transposePK6float2PS_ii)
        /*0068*/ 	.word	0x00000010
.L_21:


//--------------------- .nv.compat                --------------------------
	.section	.nv.compat,"",@"SHT_CUDA_COMPAT_INFO"
	.align	4
        /*0000*/ 	.byte	0x02, 0x09, 0x00, 0x00, 0x02, 0x02, 0x01, 0x00, 0x02, 0x05, 0x05, 0x00, 0x03, 0x07, 0x01, 0x01
        /*0010*/ 	.byte	0x02, 0x03, 0x00, 0x00, 0x02, 0x06, 0x01, 0x00, 0x04, 0x0b, 0x08, 0x00, 0x09, 0x00, 0x00, 0x00
        /*0020*/ 	.byte	0x00, 0x00, 0x00, 0x00


//--------------------- .nv.info._Z8choleskyP6float2iiS0_ --------------------------
	.section	.nv.info._Z8choleskyP6float2iiS0_,"",@"SHT_CUDA_INFO"
	.sectionflags	@""
	.align	4


	//----- nvinfo : EIATTR_CUDA_API_VERSION
	.align		4
        /*0000*/ 	.byte	0x04, 0x37
        /*0002*/ 	.short	(.L_23 - .L_22)
.L_22:
        /*0004*/ 	.word	0x00000082


	//----- nvinfo : EIATTR_KPARAM_INFO
	.align		4
.L_23:
        /*0008*/ 	.byte	0x04, 0x17
        /*000a*/ 	.short	(.L_25 - .L_24)
.L_24:
        /*000c*/ 	.word	0x00000000
        /*0010*/ 	.short	0x0003
        /*0012*/ 	.short	0x0010
        /*0014*/ 	.byte	0x00, 0xf5, 0x21, 0x00


	//----- nvinfo : EIATTR_KPARAM_INFO
	.align		4
.L_25:
        /*0018*/ 	.byte	0x04, 0x17
        /*001a*/ 	.short	(.L_27 - .L_26)
.L_26:
        /*001c*/ 	.word	0x00000000
        /*0020*/ 	.short	0x0002
        /*0022*/ 	.short	0x000c
        /*0024*/ 	.byte	0x00, 0xf0, 0x11, 0x00


	//----- nvinfo : EIATTR_KPARAM_INFO
	.align		4
.L_27:
        /*0028*/ 	.byte	0x04, 0x17
        /*002a*/ 	.short	(.L_29 - .L_28)
.L_28:
        /*002c*/ 	.word	0x00000000
        /*0030*/ 	.short	0x0001
        /*0032*/ 	.short	0x0008
        /*0034*/ 	.byte	0x00, 0xf0, 0x11, 0x00


	//----- nvinfo : EIATTR_KPARAM_INFO
	.align		4
.L_29:
        /*0038*/ 	.byte	0x04, 0x17
        /*003a*/ 	.short	(.L_31 - .L_30)
.L_30:
        /*003c*/ 	.word	0x00000000
        /*0040*/ 	.short	0x0000
        /*0042*/ 	.short	0x0000
        /*0044*/ 	.byte	0x00, 0xf5, 0x21, 0x00


	//----- nvinfo : EIATTR_SPARSE_MMA_MASK
	.align		4
.L_31:
        /*0048*/ 	.byte	0x03, 0x50
        /*004a*/ 	.short	0x0000


	//----- nvinfo : EIATTR_MAXREG_COUNT
	.align		4
        /*004c*/ 	.byte	0x03, 0x1b
        /*004e*/ 	.short	0x00ff


	//----- nvinfo : EIATTR_EXTERNS
	.align		4
        /*0050*/ 	.byte	0x04, 0x0f
        /*0052*/ 	.short	(.L_33 - .L_32)


	//   ....[0]....
	.align		4
.L_32:
        /*0054*/ 	.word	index@(vprintf)


	//----- nvinfo : EIATTR_MERCURY_ISA_VERSION
	.align		4
.L_33:
        /*0058*/ 	.byte	0x03, 0x5f
        /*005a*/ 	.short	0x0101


	//----- nvinfo : EIATTR_VRC_CTA_INIT_COUNT
	.align		4
        /*005c*/ 	.byte	0x02, 0x4a
	.zero		1
	.zero		1


	//----- nvinfo : EIATTR_SYSCALL_OFFSETS
	.align		4
        /*0060*/ 	.byte	0x04, 0x46
        /*0062*/ 	.short	(.L_35 - .L_34)


	//   ....[0]....
.L_34:
        /*0064*/ 	.word	0x00000320


	//----- nvinfo : EIATTR_EXIT_INSTR_OFFSETS
	.align		4
.L_35:
        /*0068*/ 	.byte	0x04, 0x1c
        /*006a*/ 	.short	(.L_37 - .L_36)


	//   ....[0]....
.L_36:
        /*006c*/ 	.word	0x00000330


	//----- nvinfo : EIATTR_CRS_STACK_SIZE
	.align		4
.L_37:
        /*0070*/ 	.byte	0x04, 0x1e
        /*0072*/ 	.short	(.L_39 - .L_38)
.L_38:
        /*0074*/ 	.word	0x00000000


	//----- nvinfo : EIATTR_CBANK_PARAM_SIZE
	.align		4
.L_39:
        /*0078*/ 	.byte	0x03, 0x19
        /*007a*/ 	.short	0x0018


	//----- nvinfo : EIATTR_PARAM_CBANK
	.align		4
        /*007c*/ 	.byte	0x04, 0x0a
        /*007e*/ 	.short	(.L_41 - .L_40)
	.align		4
.L_40:
        /*0080*/ 	.word	index@(.nv.constant0._Z8choleskyP6float2iiS0_)
        /*0084*/ 	.short	0x0380
        /*0086*/ 	.short	0x0018


	//----- nvinfo : EIATTR_SW_WAR
	.align		4
.L_41:
        /*0088*/ 	.byte	0x04, 0x36
        /*008a*/ 	.short	(.L_43 - .L_42)
.L_42:
        /*008c*/ 	.word	0x00000008
.L_43:


//--------------------- .nv.info._Z19complex_matrix_multPK6float2S1_PS_iii --------------------------
	.section	.nv.info._Z19complex_matrix_multPK6float2S1_PS_iii,"",@"SHT_CUDA_INFO"
	.sectionflags	@""
	.align	4


	//----- nvinfo : EIATTR_CUDA_API_VERSION
	.align		4
        /*0000*/ 	.byte	0x04, 0x37
        /*0002*/ 	.short	(.L_45 - .L_44)
.L_44:
        /*0004*/ 	.word	0x00000082


	//----- nvinfo : EIATTR_KPARAM_INFO
	.align		4
.L_45:
        /*0008*/ 	.byte	0x04, 0x17
        /*000a*/ 	.short	(.L_47 - .L_46)
.L_46:
        /*000c*/ 	.word	0x00000000
        /*0010*/ 	.short	0x0005
        /*0012*/ 	.short	0x0020
        /*0014*/ 	.byte	0x00, 0xf0, 0x11, 0x00


	//----- nvinfo : EIATTR_KPARAM_INFO
	.align		4
.L_47:
        /*0018*/ 	.byte	0x04, 0x17
        /*001a*/ 	.short	(.L_49 - .L_48)
.L_48:
        /*001c*/ 	.word	0x00000000
        /*0020*/ 	.short	0x0004
        /*0022*/ 	.short	0x001c
        /*0024*/ 	.byte	0x00, 0xf0, 0x11, 0x00


	//----- nvinfo : EIATTR_KPARAM_INFO
	.align		4
.L_49:
        /*0028*/ 	.byte	0x04, 0x17
        /*002a*/ 	.short	(.L_51 - .L_50)
.L_50:
        /*002c*/ 	.word	0x00000000
        /*0030*/ 	.short	0x0003
        /*0032*/ 	.short	0x0018
        /*0034*/ 	.byte	0x00, 0xf0, 0x11, 0x00


	//----- nvinfo : EIATTR_KPARAM_INFO
	.align		4
.L_51:
        /*0038*/ 	.byte	0x04, 0x17
        /*003a*/ 	.short	(.L_53 - .L_52)
.L_52:
        /*003c*/ 	.word	0x00000000
        /*0040*/ 	.short	0x0002
        /*0042*/ 	.short	0x0010
        /*0044*/ 	.byte	0x00, 0xf5, 0x21, 0x00


	//----- nvinfo : EIATTR_KPARAM_INFO
	.align		4
.L_53:
        /*0048*/ 	.byte	0x04, 0x17
        /*004a*/ 	.short	(.L_55 - .L_54)
.L_54:
        /*004c*/ 	.word	0x00000000
        /*0050*/ 	.short	0x0001
        /*0052*/ 	.short	0x0008
        /*0054*/ 	.byte	0x00, 0xf5, 0x21, 0x00


	//----- nvinfo : EIATTR_KPARAM_INFO
	.align		4
.L_55:
        /*0058*/ 	.byte	0x04, 0x17
        /*005a*/ 	.short	(.L_57 - .L_56)
.L_56:
        /*005c*/ 	.word	0x00000000
        /*0060*/ 	.short	0x0000
        /*0062*/ 	.short	0x0000
        /*0064*/ 	.byte	0x00, 0xf5, 0x21, 0x00


	//----- nvinfo : EIATTR_SPARSE_MMA_MASK
	.align		4
.L_57:
        /*0068*/ 	.byte	0x03, 0x50
        /*006a*/ 	.short	0x0000


	//----- nvinfo : EIATTR_MAXREG_COUNT
	.align		4
        /*006c*/ 	.byte	0x03, 0x1b
        /*006e*/ 	.short	0x00ff


	//----- nvinfo : EIATTR_EXTERNS
	.align		4
        /*0070*/ 	.byte	0x04, 0x0f
        /*0072*/ 	.short	(.L_59 - .L_58)


	//   ....[0]....
	.align		4
.L_58:
        /*0074*/ 	.word	index@(vprintf)


	//----- nvinfo : EIATTR_MERCURY_ISA_VERSION
	.align		4
.L_59:
        /*0078*/ 	.byte	0x03, 0x5f
        /*007a*/ 	.short	0x0101


	//----- nvinfo : EIATTR_VRC_CTA_INIT_COUNT
	.align		4
        /*007c*/ 	.byte	0x02, 0x4a
	.zero		1
	.zero		1


	//----- nvinfo : EIATTR_SYSCALL_OFFSETS
	.align		4
        /*0080*/ 	.byte	0x04, 0x46
        /*0082*/ 	.short	(.L_61 - .L_60)


	//   ....[0]....
.L_60:
        /*0084*/ 	.word	0x00000380


	//   ....[1]....
        /*0088*/ 	.word	0x00000500


	//   ....[2]....
        /*008c*/ 	.word	0x00000670


	//   ....[3]....
        /*0090*/ 	.word	0x000007e0


	//   ....[4]....
        /*0094*/ 	.word	0x00000950


	//   ....[5]....
        /*0098*/ 	.word	0x00000ac0


	//   ....[6]....
        /*009c*/ 	.word	0x00000c30


	//   ....[7]....
        /*00a0*/ 	.word	0x00000da0


	//   ....[8]....
        /*00a4*/ 	.word	0x00001050


	//   ....[9]....
        /*00a8*/ 	.word	0x000011b0


	//   ....[10]....
        /*00ac*/ 	.word	0x00001310


	//   ....[11]....
        /*00b0*/ 	.word	0x00001470


	//   ....[12]....
        /*00b4*/ 	.word	0x00001680


	//   ....[13]....
        /*00b8*/ 	.word	0x000017e0


	//   ....[14]....
        /*00bc*/ 	.word	0x000019f0


	//   ....[15]....
        /*00c0*/ 	.word	0x00001b50


	//----- nvinfo : EIATTR_EXIT_INSTR_OFFSETS
	.align		4
.L_61:
        /*00c4*/ 	.byte	0x04, 0x1c
        /*00c6*/ 	.short	(.L_63 - .L_62)


	//   ....[0]....
.L_62:
        /*00c8*/ 	.word	0x00000140


	//   ....[1]....
        /*00cc*/ 	.word	0x00001b60


	//----- nvinfo : EIATTR_CRS_STACK_SIZE
	.align		4
.L_63:
        /*00d0*/ 	.byte	0x04, 0x1e
        /*00d2*/ 	.short	(.L_65 - .L_64)
.L_64:
        /*00d4*/ 	.word	0x00000000


	//----- nvinfo : EIATTR_CBANK_PARAM_SIZE
	.align		4
.L_65:
        /*00d8*/ 	.byte	0x03, 0x19
        /*00da*/ 	.short	0x0024


	//----- nvinfo : EIATTR_PARAM_CBANK
	.align		4
        /*00dc*/ 	.byte	0x04, 0x0a
        /*00de*/ 	.short	(.L_67 - .L_66)
	.align		4
.L_66:
        /*00e0*/ 	.word	index@(.nv.constant0._Z19complex_matrix_multPK6float2S1_PS_iii)
        /*00e4*/ 	.short	0x0380
        /*00e6*/ 	.short	0x0024


	//----- nvinfo : EIATTR_SW_WAR
	.align		4
.L_67:
        /*00e8*/ 	.byte	0x04, 0x36
        /*00ea*/ 	.short	(.L_69 - .L_68)
.L_68:
        /*00ec*/ 	.word	0x00000008
.L_69:


//--------------------- .nv.info._Z19hermitian_transposePK6float2PS_ii --------------------------
	.section	.nv.info._Z19hermitian_transposePK6float2PS_ii,"",@"SHT_CUDA_INFO"
	.sectionflags	@""
	.align	4


	//----- nvinfo : EIATTR_CUDA_API_VERSION
	.align		4
        /*0000*/ 	.byte	0x04, 0x37
        /*0002*/ 	.short	(.L_71 - .L_70)
.L_70:
        /*0004*/ 	.word	0x00000082


	//----- nvinfo : EIATTR_KPARAM_INFO
	.align		4
.L_71:
        /*0008*/ 	.byte	0x04, 0x17
        /*000a*/ 	.short	(.L_73 - .L_72)
.L_72:
        /*000c*/ 	.word	0x00000000
        /*0010*/ 	.short	0x0003
        /*0012*/ 	.short	0x0014
        /*0014*/ 	.byte	0x00, 0xf0, 0x11, 0x00


	//----- nvinfo : EIATTR_KPARAM_INFO
	.align		4
.L_73:
        /*0018*/ 	.byte	0x04, 0x17
        /*001a*/ 	.short	(.L_75 - .L_74)
.L_74:
        /*001c*/ 	.word	0x00000000
        /*0020*/ 	.short	0x0002
        /*0022*/ 	.short	0x0010
        /*0024*/ 	.byte	0x00, 0xf0, 0x11, 0x00


	//----- nvinfo : EIATTR_KPARAM_INFO
	.align		4
.L_75:
        /*0028*/ 	.byte	0x04, 0x17
        /*002a*/ 	.short	(.L_77 - .L_76)
.L_76:
        /*002c*/ 	.word	0x00000000
        /*0030*/ 	.short	0x0001
        /*0032*/ 	.short	0x0008
        /*0034*/ 	.byte	0x00, 0xf5, 0x21, 0x00


	//----- nvinfo : EIATTR_KPARAM_INFO
	.align		4
.L_77:
        /*0038*/ 	.byte	0x04, 0x17
        /*003a*/ 	.short	(.L_79 - .L_78)
.L_78:
        /*003c*/ 	.word	0x00000000
        /*0040*/ 	.short	0x0000
        /*0042*/ 	.short	0x0000
        /*0044*/ 	.byte	0x00, 0xf5, 0x21, 0x00


	//----- nvinfo : EIATTR_SPARSE_MMA_MASK
	.align		4
.L_79:
        /*0048*/ 	.byte	0x03, 0x50
        /*004a*/ 	.short	0x0000


	//----- nvinfo : EIATTR_MAXREG_COUNT
	.align		4
        /*004c*/ 	.byte	0x03, 0x1b
        /*004e*/ 	.short	0x00ff


	//----- nvinfo : EIATTR_EXTERNS
	.align		4
        /*0050*/ 	.byte	0x04, 0x0f
        /*0052*/ 	.short	(.L_81 - .L_80)


	//   ....[0]....
	.align		4
.L_80:
        /*0054*/ 	.word	index@(vprintf)


	//----- nvinfo : EIATTR_MERCURY_ISA_VERSION
	.align		4
.L_81:
        /*0058*/ 	.byte	0x03, 0x5f
        /*005a*/ 	.short	0x0101


	//----- nvinfo : EIATTR_VRC_CTA_INIT_COUNT
	.align		4
        /*005c*/ 	.byte	0x02, 0x4a
	.zero		1
	.zero		1


	//----- nvinfo : EIATTR_SYSCALL_OFFSETS
	.align		4
        /*0060*/ 	.byte	0x04, 0x46
        /*0062*/ 	.short	(.L_83 - .L_82)


	//   ....[0]....
.L_82:
        /*0064*/ 	.word	0x000001c0


	//----- nvinfo : EIATTR_EXIT_INSTR_OFFSETS
	.align		4
.L_83:
        /*0068*/ 	.byte	0x04, 0x1c
        /*006a*/ 	.short	(.L_85 - .L_84)


	//   ....[0]....
.L_84:
        /*006c*/ 	.word	0x00000110


	//   ....[1]....
        /*0070*/ 	.word	0x00000240


	//----- nvinfo : EIATTR_CRS_STACK_SIZE
	.align		4
.L_85:
        /*0074*/ 	.byte	0x04, 0x1e
        /*0076*/ 	.short	(.L_87 - .L_86)
.L_86:
        /*0078*/ 	.word	0x00000000


	//----- nvinfo : EIATTR_CBANK_PARAM_SIZE
	.align		4
.L_87:
        /*007c*/ 	.byte	0x03, 0x19
        /*007e*/ 	.short	0x0018


	//----- nvinfo : EIATTR_PARAM_CBANK
	.align		4
        /*0080*/ 	.byte	0x04, 0x0a
        /*0082*/ 	.short	(.L_89 - .L_88)
	.align		4
.L_88:
        /*0084*/ 	.word	index@(.nv.constant0._Z19hermitian_transposePK6float2PS_ii)
        /*0088*/ 	.short	0x0380
        /*008a*/ 	.short	0x0018


	//----- nvinfo : EIATTR_SW_WAR
	.align		4
.L_89:
        /*008c*/ 	.byte	0x04, 0x36
        /*008e*/ 	.short	(.L_91 - .L_90)
.L_90:
        /*0090*/ 	.word	0x00000008
.L_91:


//--------------------- .nv.callgraph             --------------------------
	.section	.nv.callgraph,"",@"SHT_CUDA_CALLGRAPH"
	.align	4
	.sectionentsize	8
	.align		4
        /*0000*/ 	.word	0x00000000
	.align		4
        /*0004*/ 	.word	0xffffffff
	.align		4
        /*0008*/ 	.word	index@(_Z8choleskyP6float2iiS0_)
	.align		4
        /*000c*/ 	.word	index@(vprintf)
	.align		4
        /*0010*/ 	.word	index@(_Z19complex_matrix_multPK6float2S1_PS_iii)
	.align		4
        /*0014*/ 	.word	index@(vprintf)
	.align		4
        /*0018*/ 	.word	index@(_Z19hermitian_transposePK6float2PS_ii)
	.align		4
        /*001c*/ 	.word	index@(vprintf)
	.align		4
        /*0020*/ 	.word	0x00000000
	.align		4
        /*0024*/ 	.word	0xfffffffe
	.align		4
        /*0028*/ 	.word	0x00000000
	.align		4
        /*002c*/ 	.word	0xfffffffd
	.align		4
        /*0030*/ 	.word	0x00000000
	.align		4
        /*0034*/ 	.word	0xfffffffc


//--------------------- .nv.constant4             --------------------------
	.section	.nv.constant4,"a",@progbits
	.align	8
	.align		8
.nv.constant4:
        /*0000*/ 	.dword	vprintf
	.align		8
        /*0008*/ 	.dword	$str
	.align		8
        /*0010*/ 	.dword	$str$1
	.align		8
        /*0018*/ 	.dword	$str$2
	.align		8
        /*0020*/ 	.dword	$str$3


//--------------------- .text._Z8choleskyP6float2iiS0_ --------------------------
	.section	.text._Z8choleskyP6float2iiS0_,"ax",@progbits
	.align	128
        .global         _Z8choleskyP6float2iiS0_
        .type           _Z8choleskyP6float2iiS0_,@function
        .size           _Z8choleskyP6float2iiS0_,(.L_x_29 - _Z8choleskyP6float2iiS0_)
        .other          _Z8choleskyP6float2iiS0_,@"STO_CUDA_ENTRY STV_DEFAULT"
_Z8choleskyP6float2iiS0_:
.text._Z8choleskyP6float2iiS0_:
[----:B------:R-:W0:Y:S01]  /*0000*/  LDC R1, c[0x0][0x37c] ;  /* 0x0000df00ff017b82 */ /* 0x000e220000000800 */
[----:B------:R-:W1:Y:S01]  /*0010*/  S2R R2, SR_TID.Y ;  /* 0x0000000000027919 */ /* 0x000e620000002200 */
[----:B------:R-:W2:Y:S06]  /*0020*/  LDCU UR7, c[0x0][0x2fc] ;  /* 0x00005f80ff0777ac */ /* 0x000eac0008000800 */
[----:B------:R-:W3:Y:S01]  /*0030*/  LDC.64 R4, c[0x0][0x388] ;  /* 0x0000e200ff047b82 */ /* 0x000ee20000000a00 */
[----:B0-----:R-:W-:Y:S01]  /*0040*/  IADD3 R1, PT, PT, R1, -0x18, RZ ;  /* 0xffffffe801017810 */ /* 0x001fe20007ffe0ff */
[----:B------:R-:W1:Y:S01]  /*0050*/  S2R R3, SR_CTAID.Y ;  /* 0x0000000000037919 */ /* 0x000e620000002600 */
[----:B------:R-:W1:Y:S01]  /*0060*/  LDCU UR4, c[0x0][0x364] ;  /* 0x00006c80ff0477ac */ /* 0x000e620008000800 */
[----:B------:R-:W-:Y:S01]  /*0070*/  BSSY.RECONVERGENT B0, `(.L_x_0) ;  /* 0x000001b000007945 */ /* 0x000fe20003800200 */
[----:B------:R-:W0:Y:S02]  /*0080*/  LDCU UR6, c[0x0][0x2f8] ;  /* 0x00005f00ff0677ac */ /* 0x000e240008000800 */
[----:B0-----:R-:W-:-:S04]  /*0090*/  IADD3 R6, P1, PT, R1, UR6, RZ ;  /* 0x0000000601067c10 */ /* 0x001fc8000ff3e0ff */
[----:B--2---:R-:W-:Y:S01]  /*00a0*/  IADD3.X R7, PT, PT, RZ, UR7, RZ, P1, !PT ;  /* 0x00000007ff077c10 */ /* 0x004fe20008ffe4ff */
[----:B-1----:R-:W-:Y:S01]  /*00b0*/  IMAD R2, R3, UR4, R2 ;  /* 0x0000000403027c24 */ /* 0x002fe2000f8e0202 */
[----:B------:R-:W0:Y:S03]  /*00c0*/  LDCU.64 UR4, c[0x0][0x358] ;  /* 0x00006b00ff0477ac */ /* 0x000e260008000a00 */
[C---:B---3--:R-:W-:Y:S01]  /*00d0*/  IMAD R3, R2.reuse, R5, R4 ;  /* 0x0000000502037224 */ /* 0x048fe200078e0204 */
[-C--:B------:R-:W-:Y:S01]  /*00e0*/  ISETP.NE.AND P0, PT, R2, R4.reuse, PT ;  /* 0x000000040200720c */ /* 0x080fe20003f05270 */
[----:B------:R-:W-:-:S12]  /*00f0*/  IMAD R8, R5, R4, R2 ;  /* 0x0000000405087224 */ /* 0x000fd800078e0202 */
[----:B------:R-:W-:Y:S05]  /*0100*/  @P0 BRA `(.L_x_1) ;  /* 0x0000000000240947 */ /* 0x000fea0003800000 */
[----:B------:R-:W1:Y:S01]  /*0110*/  LDC.64 R10, c[0x0][0x380] ;  /* 0x0000e000ff0a7b82 */ /* 0x000e620000000a00 */
[----:B------:R-:W-:Y:S02]  /*0120*/  HFMA2 R14, -RZ, RZ, 1.875, 0 ;  /* 0x3f800000ff0e7431 */ /* 0x000fe400000001ff */
[----:B------:R-:W-:-:S05]  /*0130*/  IMAD.MOV.U32 R15, RZ, RZ, 0x3f800000 ;  /* 0x3f800000ff0f7424 */ /* 0x000fca00078e00ff */
[----:B------:R-:W2:Y:S01]  /*0140*/  LDC.64 R12, c[0x0][0x390] ;  /* 0x0000e400ff0c7b82 */ /* 0x000ea20000000a00 */
[----:B-1----:R-:W-:-:S05]  /*0150*/  IMAD.WIDE R10, R8, 0x8, R10 ;  /* 0x00000008080a7825 */ /* 0x002fca00078e020a */
[----:B0-----:R1:W-:Y:S01]  /*0160*/  STG.E.64 desc[UR4][R10.64], R14 ;  /* 0x0000000e0a007986 */ /* 0x0013e2000c101b04 */
[----:B--2---:R-:W-:-:S05]  /*0170*/  IMAD.WIDE R12, R3, 0x8, R12 ;  /* 0x00000008030c7825 */ /* 0x004fca00078e020c */
[----:B------:R1:W-:Y:S01]  /*0180*/  STG.E.64 desc[UR4][R12.64], R14 ;  /* 0x0000000e0c007986 */ /* 0x0003e2000c101b04 */
[----:B------:R-:W-:Y:S05]  /*0190*/  BRA `(.L_x_2) ;  /* 0x0000000000207947 */ /* 0x000fea0003800000 */
.L_x_1:
[----:B------:R-:W1:Y:S01]  /*01a0*/  LDC.64 R10, c[0x0][0x380] ;  /* 0x0000e000ff0a7b82 */ /* 0x000e620000000a00 */
[----:B------:R-:W-:Y:S01]  /*01b0*/  HFMA2 R15, -RZ, RZ, 2, 0 ;  /* 0x40000000ff0f7431 */ /* 0x000fe200000001ff */
[----:B------:R-:W-:-:S06]  /*01c0*/  MOV R14, 0x40000000 ;  /* 0x40000000000e7802 */ /* 0x000fcc0000000f00 */
[----:B------:R-:W2:Y:S01]  /*01d0*/  LDC.64 R12, c[0x0][0x390] ;  /* 0x0000e400ff0c7b82 */ /* 0x000ea20000000a00 */
[----:B-1----:R-:W-:-:S05]  /*01e0*/  IMAD.WIDE R10, R8, 0x8, R10 ;  /* 0x00000008080a7825 */ /* 0x002fca00078e020a */
[----:B0-----:R0:W-:Y:S01]  /*01f0*/  STG.E.64 desc[UR4][R10.64], R14 ;  /* 0x0000000e0a007986 */ /* 0x0011e2000c101b04 */
[----:B--2---:R-:W-:-:S05]  /*0200*/  IMAD.WIDE R12, R3, 0x8, R12 ;  /* 0x00000008030c7825 */ /* 0x004fca00078e020c */
[----:B------:R0:W-:Y:S02]  /*0210*/  STG.E.64 desc[UR4][R12.64], R14 ;  /* 0x0000000e0c007986 */ /* 0x0001e4000c101b04 */
.L_x_2:
[----:B------:R-:W-:Y:S05]  /*0220*/  BSYNC.RECONVERGENT B0 ;  /* 0x0000000000007941 */ /* 0x000fea0003800200 */
.L_x_0:
[----:B01----:R-:W0:Y:S01]  /*0230*/  S2R R10, SR_TID.X ;  /* 0x00000000000a7919 */ /* 0x003e220000002100 */
[----:B------:R-:W0:Y:S01]  /*0240*/  S2UR UR4, SR_CTAID.X ;  /* 0x00000000000479c3 */ /* 0x000e220000002500 */
[--C-:B------:R-:W-:Y:S02]  /*0250*/  IMAD.MOV.U32 R9, RZ, RZ, R4.reuse ;  /* 0x000000ffff097224 */ /* 0x100fe400078e0004 */
[----:B------:R-:W-:-:S03]  /*0260*/  IMAD R0, R5, R4, R4 ;  /* 0x0000000405007224 */ /* 0x000fc600078e0204 */
[----:B------:R1:W-:Y:S02]  /*0270*/  STL.64 [R1+0x8], R8 ;  /* 0x0000080801007387 */ /* 0x0003e40000100a00 */
[----:B------:R-:W0:Y:S02]  /*0280*/  LDC R3, c[0x0][0x360] ;  /* 0x0000d800ff037b82 */ /* 0x000e240000000800 */
[----:B------:R1:W-:Y:S01]  /*0290*/  STL [R1+0x10], R0 ;  /* 0x0000100001007387 */ /* 0x0003e20000100800 */
[----:B0-----:R-:W-:Y:S01]  /*02a0*/  IMAD R3, R3, UR4, R10 ;  /* 0x0000000403037c24 */ /* 0x001fe2000f8e020a */
[----:B------:R-:W-:Y:S01]  /*02b0*/  MOV R10, 0x0 ;  /* 0x00000000000a7802 */ /* 0x000fe20000000f00 */
[----:B------:R-:W0:Y:S03]  /*02c0*/  LDCU.64 UR4, c[0x4][0x20] ;  /* 0x01000400ff0477ac */ /* 0x000e260008000a00 */
[----:B------:R1:W-:Y:S02]  /*02d0*/  STL.64 [R1], R2 ;  /* 0x0000000201007387 */ /* 0x0003e40000100a00 */
[----:B------:R-:W2:Y:S01]  /*02e0*/  LDC.64 R10, c[0x4][R10] ;  /* 0x010000000a0a7b82 */ /* 0x000ea20000000a00 */
[----:B0-----:R-:W-:-:S02]  /*02f0*/  MOV R4, UR4 ;  /* 0x0000000400047c02 */ /* 0x001fc40008000f00 */
[----:B-1----:R-:W-:-:S07]  /*0300*/  MOV R5, UR5 ;  /* 0x0000000500057c02 */ /* 0x002fce0008000f00 */
[----:B------:R-:W-:-:S07]  /*0310*/  LEPC R20, `(.L_x_3) ;  /* 0x000000001014794e */ /* 0x000fce0000000000 */
[----:B--2---:R-:W-:Y:S05]  /*0320*/  CALL.ABS.NOINC R10 ;  /* 0x000000000a007343 */ /* 0x004fea0003c00000 */
.L_x_3:
[----:B------:R-:W-:Y:S05]  /*0330*/  EXIT ;  /* 0x000000000000794d */ /* 0x000fea0003800000 */
.L_x_4:
[----:B------:R-:W-:-:S00]  /*0340*/  BRA `(.L_x_4) ;  /* 0xfffffffc00fc7947 */ /* 0x000fc0000383ffff */
[----:B------:R-:W-:-:S00]  /*0350*/  NOP ;  /* 0x0000000000007918 */ /* 0x000fc00000000000 */
        /* <DEDUP_REMOVED lines=10> */
.L_x_29:


//--------------------- .text._Z19complex_matrix_multPK6float2S1_PS_iii --------------------------
	.section	.text._Z19complex_matrix_multPK6float2S1_PS_iii,"ax",@progbits
	.align	128
        .global         _Z19complex_matrix_multPK6float2S1_PS_iii
        .type           _Z19complex_matrix_multPK6float2S1_PS_iii,@function
        .size           _Z19complex_matrix_multPK6float2S1_PS_iii,(.L_x_30 - _Z19complex_matrix_multPK6float2S1_PS_iii)
        .other          _Z19complex_matrix_multPK6float2S1_PS_iii,@"STO_CUDA_ENTRY STV_DEFAULT"
_Z19complex_matrix_multPK6float2S1_PS_iii:
.text._Z19complex_matrix_multPK6float2S1_PS_iii:
[----:B------:R-:W0:Y:S01]  /*0000*/  LDC R1, c[0x0][0x37c] ;  /* 0x0000df00ff017b82 */ /* 0x000e220000000800 */
[----:B------:R-:W1:Y:S01]  /*0010*/  S2R R25, SR_TID.Y ;  /* 0x0000000000197919 */ /* 0x000e620000002200 */
[----:B------:R-:W2:Y:S01]  /*0020*/  LDCU UR5, c[0x0][0x2fc] ;  /* 0x00005f80ff0577ac */ /* 0x000ea20008000800 */
[----:B0-----:R-:W-:Y:S01]  /*0030*/  IADD3 R1, PT, PT, R1, -0x10, RZ ;  /* 0xfffffff001017810 */ /* 0x001fe20007ffe0ff */
[----:B------:R-:W1:Y:S01]  /*0040*/  S2R R0, SR_CTAID.Y ;  /* 0x0000000000007919 */ /* 0x000e620000002600 */
[----:B------:R-:W0:Y:S01]  /*0050*/  LDCU UR6, c[0x0][0x360] ;  /* 0x00006c00ff0677ac */ /* 0x000e220008000800 */
[----:B------:R-:W0:Y:S01]  /*0060*/  S2R R24, SR_TID.X ;  /* 0x0000000000187919 */ /* 0x000e220000002100 */
[----:B------:R-:W1:Y:S01]  /*0070*/  LDCU UR7, c[0x0][0x364] ;  /* 0x00006c80ff0777ac */ /* 0x000e620008000800 */
[----:B------:R-:W0:Y:S01]  /*0080*/  S2R R3, SR_CTAID.X ;  /* 0x0000000000037919 */ /* 0x000e220000002500 */
[----:B------:R-:W3:Y:S01]  /*0090*/  LDCU UR8, c[0x0][0x3a0] ;  /* 0x00007400ff0877ac */ /* 0x000ee20008000800 */
[----:B------:R-:W4:Y:S01]  /*00a0*/  LDCU UR9, c[0x0][0x398] ;  /* 0x00007300ff0977ac */ /* 0x000f220008000800 */
[----:B------:R-:W5:Y:S01]  /*00b0*/  LDCU UR4, c[0x0][0x2f8] ;  /* 0x00005f00ff0477ac */ /* 0x000f620008000800 */
[----:B----4-:R-:W-:Y:S01]  /*00c0*/  MOV R5, UR9 ;  /* 0x0000000900057c02 */ /* 0x010fe20008000f00 */
[----:B-1----:R-:W-:Y:S01]  /*00d0*/  IMAD R25, R0, UR7, R25 ;  /* 0x0000000700197c24 */ /* 0x002fe2000f8e0219 */
[----:B---3--:R-:W-:-:S02]  /*00e0*/  MOV R0, UR8 ;  /* 0x0000000800007c02 */ /* 0x008fc40008000f00 */
[----:B-----5:R-:W-:Y:S02]  /*00f0*/  IADD3 R32, P1, PT, R1, UR4, RZ ;  /* 0x0000000401207c10 */ /* 0x020fe4000ff3e0ff */
[----:B------:R-:W-:Y:S02]  /*0100*/  ISETP.GE.AND P0, PT, R25, R0, PT ;  /* 0x000000001900720c */ /* 0x000fe40003f06270 */
[----:B--2---:R-:W-:Y:S01]  /*0110*/  IADD3.X R2, PT, PT, RZ, UR5, RZ, P1, !PT ;  /* 0x00000005ff027c10 */ /* 0x004fe20008ffe4ff */
[----:B0-----:R-:W-:-:S05]  /*0120*/  IMAD R24, R3, UR6, R24 ;  /* 0x0000000603187c24 */ /* 0x001fca000f8e0218 */
[----:B------:R-:W-:-:S13]  /*0130*/  ISETP.GE.OR P0, PT, R24, R5, P0 ;  /* 0x000000051800720c */ /* 0x000fda0000706670 */
[----:B------:R-:W-:Y:S05]  /*0140*/  @P0 EXIT ;  /* 0x000000000000094d */ /* 0x000fea0003800000 */
[----:B------:R-:W0:Y:S01]  /*0150*/  LDCU UR4, c[0x0][0x39c] ;  /* 0x00007380ff0477ac */ /* 0x000e220008000800 */
[----:B------:R-:W-:Y:S01]  /*0160*/  CS2R R16, SRZ ;  /* 0x0000000000107805 */ /* 0x000fe2000001ff00 */
[----:B------:R-:W1:Y:S01]  /*0170*/  LDCU.64 UR36, c[0x0][0x358] ;  /* 0x00006b00ff2477ac */ /* 0x000e620008000a00 */
[----:B0-----:R-:W-:-:S09]  /*0180*/  UISETP.GE.AND UP0, UPT, UR4, 0x1, UPT ;  /* 0x000000010400788c */ /* 0x001fd2000bf06270 */
[----:B-1----:R-:W-:Y:S05]  /*0190*/  BRA.U !UP0, `(.L_x_5) ;  /* 0x0000001908307547 */ /* 0x002fea000b800000 */
[----:B------:R-:W-:Y:S01]  /*01a0*/  UISETP.GE.U32.AND UP0, UPT, UR4, 0x8, UPT ;  /* 0x000000080400788c */ /* 0x000fe2000bf06070 */
[----:B------:R-:W-:Y:S02]  /*01b0*/  HFMA2 R33, -RZ, RZ, 0, 0 ;  /* 0x00000000ff217431 */ /* 0x000fe400000001ff */
[----:B------:R-:W-:Y:S01]  /*01c0*/  IMAD R34, R24, UR4, RZ ;  /* 0x0000000418227c24 */ /* 0x000fe2000f8e02ff */
[----:B------:R-:W-:-:S05]  /*01d0*/  CS2R R16, SRZ ;  /* 0x0000000000107805 */ /* 0x000fca000001ff00 */
[----:B------:R-:W-:Y:S05]  /*01e0*/  BRA.U !UP0, `(.L_x_6) ;  /* 0x0000000d082c7547 */ /* 0x000fea000b800000 */
[----:B------:R-:W-:Y:S01]  /*01f0*/  ULOP3.LUT UR4, UR4, 0x7ffffff8, URZ, 0xc0, !UPT ;  /* 0x7ffffff804047892 */ /* 0x000fe2000f8ec0ff */
[----:B------:R-:W-:Y:S01]  /*0200*/  BSSY.RECONVERGENT B6, `(.L_x_6) ;  /* 0x00000c9000067945 */ /* 0x000fe20003800200 */
[----:B------:R-:W-:Y:S01]  /*0210*/  MOV R17, RZ ;  /* 0x000000ff00117202 */ /* 0x000fe20000000f00 */
[----:B------:R-:W-:Y:S01]  /*0220*/  IMAD.MOV.U32 R27, RZ, RZ, R25 ;  /* 0x000000ffff1b7224 */ /* 0x000fe200078e0019 */
[----:B------:R-:W-:Y:S01]  /*0230*/  UIADD3 UR5, UPT, UPT, -UR4, URZ, URZ ;  /* 0x000000ff04057290 */ /* 0x000fe2000fffe1ff */
[----:B------:R-:W-:Y:S01]  /*0240*/  MOV R26, R24 ;  /* 0x00000018001a7202 */ /* 0x000fe20000000f00 */
[----:B------:R-:W0:Y:S01]  /*0250*/  LDCU UR38, c[0x0][0x398] ;  /* 0x00007300ff2677ac */ /* 0x000e220008000800 */
[----:B------:R-:W-:-:S03]  /*0260*/  MOV R33, UR4 ;  /* 0x0000000400217c02 */ /* 0x000fc60008000f00 */
[----:B------:R-:W-:Y:S01]  /*0270*/  MOV R35, UR5 ;  /* 0x0000000500237c02 */ /* 0x000fe20008000f00 */
[----:B------:R-:W1:Y:S06]  /*0280*/  LDCU UR39, c[0x0][0x3a0] ;  /* 0x00007400ff2777ac */ /* 0x000e6c0008000800 */
.L_x_15:
[----:B------:R-:W2:Y:S08]  /*0290*/  LDC.64 R38, c[0x0][0x380] ;  /* 0x0000e000ff267b82 */ /* 0x000eb00000000a00 */
[----:B------:R-:W3:Y:S01]  /*02a0*/  LDC.64 R40, c[0x0][0x388] ;  /* 0x0000e200ff287b82 */ /* 0x000ee20000000a00 */
[----:B------:R-:W-:Y:S01]  /*02b0*/  MOV R8, 0x0 ;  /* 0x0000000000087802 */ /* 0x000fe20000000f00 */
[----:B------:R-:W4:Y:S01]  /*02c0*/  LDCU.64 UR4, c[0x4][0x10] ;  /* 0x01000200ff0477ac */ /* 0x000f220008000a00 */
[----:B--2---:R-:W-:-:S05]  /*02d0*/  IMAD.WIDE R38, R34, 0x8, R38 ;  /* 0x0000000822267825 */ /* 0x004fca00078e0226 */
[----:B------:R2:W5:Y:S01]  /*02e0*/  LDG.E.64 R22, desc[UR36][R38.64] ;  /* 0x0000002426167981 */ /* 0x000562000c1e1b00 */
[----:B---3--:R-:W-:-:S05]  /*02f0*/  IMAD.WIDE R40, R27, 0x8, R40 ;  /* 0x000000081b287825 */ /* 0x008fca00078e0228 */
[----:B------:R2:W5:Y:S01]  /*0300*/  LDG.E.64 R30, desc[UR36][R40.64] ;  /* 0x00000024281e7981 */ /* 0x000562000c1e1b00 */
[----:B------:R-:W3:Y:S03]  /*0310*/  LDC.64 R8, c[0x4][R8] ;  /* 0x0100000008087b82 */ /* 0x000ee60000000a00 */
[----:B------:R2:W-:Y:S01]  /*0320*/  STL.128 [R1], R24 ;  /* 0x0000001801007387 */ /* 0x0005e20000100c00 */
[----:B----4-:R-:W-:Y:S01]  /*0330*/  MOV R4, UR4 ;  /* 0x0000000400047c02 */ /* 0x010fe20008000f00 */
[----:B------:R-:W-:Y:S01]  /*0340*/  IMAD.MOV.U32 R7, RZ, RZ, R2 ;  /* 0x000000ffff077224 */ /* 0x000fe200078e0002 */
[----:B------:R-:W-:Y:S02]  /*0350*/  MOV R5, UR5 ;  /* 0x0000000500057c02 */ /* 0x000fe40008000f00 */
[----:B------:R-:W-:-:S07]  /*0360*/  MOV R6, R32 ;  /* 0x0000002000067202 */ /* 0x000fce0000000f00 */
[----:B------:R-:W-:-:S07]  /*0370*/  LEPC R20, `(.L_x_7) ;  /* 0x000000001014794e */ /* 0x000fce0000000000 */
[----:B0123-5:R-:W-:Y:S05]  /*0380*/  CALL.ABS.NOINC R8 ;  /* 0x0000000008007343 */ /* 0x02ffea0003c00000 */
.L_x_7:
[----:B------:R-:W0:Y:S01]  /*0390*/  LDC R4, c[0x0][0x3a0] ;  /* 0x0000e800ff047b82 */ /* 0x000e220000000800 */
[----:B------:R1:W5:Y:S01]  /*03a0*/  LDG.E.64 R18, desc[UR36][R38.64+0x8] ;  /* 0x0000082426127981 */ /* 0x000362000c1e1b00 */
[-C--:B------:R-:W-:Y:S01]  /*03b0*/  FMUL R3, R23, R31.reuse ;  /* 0x0000001f17037220 */ /* 0x080fe20000400000 */
[----:B------:R-:W-:Y:S01]  /*03c0*/  FMUL R0, R22, R31 ;  /* 0x0000001f16007220 */ /* 0x000fe20000400000 */
[----:B------:R-:W-:Y:S01]  /*03d0*/  MOV R20, R24 ;  /* 0x0000001800147202 */ /* 0x000fe20000000f00 */
[----:B------:R-:W2:Y:S01]  /*03e0*/  LDCU.64 UR4, c[0x4][0x10] ;  /* 0x01000200ff0477ac */ /* 0x000ea20008000a00 */
[----:B0-----:R-:W-:-:S05]  /*03f0*/  IMAD.WIDE R40, R4, 0x8, R40 ;  /* 0x0000000804287825 */ /* 0x001fca00078e0228 */
[----:B------:R1:W5:Y:S01]  /*0400*/  LDG.E.64 R28, desc[UR36][R40.64] ;  /* 0x00000024281c7981 */ /* 0x000362000c1e1b00 */
[-C--:B------:R-:W-:Y:S01]  /*0410*/  FFMA R3, R22, R30.reuse, -R3 ;  /* 0x0000001e16037223 */ /* 0x080fe20000000803 */
[----:B------:R-:W-:Y:S01]  /*0420*/  FFMA R0, R23, R30, R0 ;  /* 0x0000001e17007223 */ /* 0x000fe20000000000 */
[----:B------:R-:W-:Y:S02]  /*0430*/  IADD3 R22, PT, PT, R26, UR38, RZ ;  /* 0x000000261a167c10 */ /* 0x000fe4000fffe0ff */
[----:B------:R-:W-:Y:S02]  /*0440*/  IADD3 R23, PT, PT, R27, R4, RZ ;  /* 0x000000041b177210 */ /* 0x000fe40007ffe0ff */
[----:B------:R-:W-:Y:S02]  /*0450*/  MOV R21, R25 ;  /* 0x0000001900157202 */ /* 0x000fe40000000f00 */
[----:B------:R-:W-:-:S03]  /*0460*/  MOV R36, 0x0 ;  /* 0x0000000000247802 */ /* 0x000fc60000000f00 */
[----:B------:R1:W-:Y:S01]  /*0470*/  STL.128 [R1], R20 ;  /* 0x0000001401007387 */ /* 0x0003e20000100c00 */
[----:B------:R1:W0:Y:S01]  /*0480*/  LDC.64 R8, c[0x4][R36] ;  /* 0x0100000024087b82 */ /* 0x0002220000000a00 */
[----:B------:R-:W-:Y:S01]  /*0490*/  FADD R30, R3, R16 ;  /* 0x00000010031e7221 */ /* 0x000fe20000000000 */
[----:B------:R-:W-:Y:S01]  /*04a0*/  FADD R31, R0, R17 ;  /* 0x00000011001f7221 */ /* 0x000fe20000000000 */
[----:B--2---:R-:W-:Y:S01]  /*04b0*/  MOV R4, UR4 ;  /* 0x0000000400047c02 */ /* 0x004fe20008000f00 */
[----:B------:R-:W-:Y:S01]  /*04c0*/  IMAD.MOV.U32 R6, RZ, RZ, R32 ;  /* 0x000000ffff067224 */ /* 0x000fe200078e0020 */
[----:B------:R-:W-:Y:S02]  /*04d0*/  MOV R5, UR5 ;  /* 0x0000000500057c02 */ /* 0x000fe40008000f00 */
[----:B------:R-:W-:-:S07]  /*04e0*/  MOV R7, R2 ;  /* 0x0000000200077202 */ /* 0x000fce0000000f00 */
[----:B-1----:R-:W-:-:S07]  /*04f0*/  LEPC R20, `(.L_x_8) ;  /* 0x000000001014794e */ /* 0x002fce0000000000 */
[----:B0----5:R-:W-:Y:S05]  /*0500*/  CALL.ABS.NOINC R8 ;  /* 0x0000000008007343 */ /* 0x021fea0003c00000 */
.L_x_8:
[----:B------:R-:W0:Y:S01]  /*0510*/  LDC R4, c[0x0][0x3a0] ;  /* 0x0000e800ff047b82 */ /* 0x000e220000000800 */
[CC--:B------:R-:W-:Y:S01]  /*0520*/  FMUL R3, R19.reuse, R29.reuse ;  /* 0x0000001d13037220 */ /* 0x0c0fe20000400000 */
[----:B------:R-:W-:Y:S01]  /*0530*/  FMUL R0, R18, R29 ;  /* 0x0000001d12007220 */ /* 0x000fe20000400000 */
[----:B------:R1:W5:Y:S01]  /*0540*/  LDG.E.64 R16, desc[UR36][R38.64+0x10] ;  /* 0x0000102426107981 */ /* 0x000362000c1e1b00 */
[----:B------:R-:W-:Y:S01]  /*0550*/  IADD3 R22, PT, PT, R22, UR38, RZ ;  /* 0x0000002616167c10 */ /* 0x000fe2000fffe0ff */
[-C--:B------:R-:W-:Y:S01]  /*0560*/  FFMA R3, R18, R28.reuse, -R3 ;  /* 0x0000001c12037223 */ /* 0x080fe20000000803 */
[----:B------:R-:W-:Y:S01]  /*0570*/  FFMA R0, R19, R28, R0 ;  /* 0x0000001c13007223 */ /* 0x000fe20000000000 */
[----:B------:R-:W-:Y:S01]  /*0580*/  MOV R20, R24 ;  /* 0x0000001800147202 */ /* 0x000fe20000000f00 */
[----:B------:R-:W2:Y:S01]  /*0590*/  LDCU.64 UR4, c[0x4][0x10] ;  /* 0x01000200ff0477ac */ /* 0x000ea20008000a00 */
[----:B0-----:R-:W-:-:S05]  /*05a0*/  IMAD.WIDE R40, R4, 0x8, R40 ;  /* 0x0000000804287825 */ /* 0x001fca00078e0228 */
[----:B------:R1:W5:Y:S01]  /*05b0*/  LDG.E.64 R18, desc[UR36][R40.64] ;  /* 0x0000002428127981 */ /* 0x000362000c1e1b00 */
[----:B------:R-:W-:Y:S02]  /*05c0*/  IADD3 R23, PT, PT, R23, R4, RZ ;  /* 0x0000000417177210 */ /* 0x000fe40007ffe0ff */
[----:B------:R-:W-:Y:S01]  /*05d0*/  MOV R21, R25 ;  /* 0x0000001900157202 */ /* 0x000fe20000000f00 */
[----:B------:R1:W0:Y:S04]  /*05e0*/  LDC.64 R8, c[0x4][R36] ;  /* 0x0100000024087b82 */ /* 0x0002280000000a00 */
[----:B------:R1:W-:Y:S01]  /*05f0*/  STL.128 [R1], R20 ;  /* 0x0000001401007387 */ /* 0x0003e20000100c00 */
[----:B------:R-:W-:Y:S01]  /*0600*/  FADD R30, R30, R3 ;  /* 0x000000031e1e7221 */ /* 0x000fe20000000000 */
[----:B------:R-:W-:Y:S01]  /*0610*/  FADD R31, R31, R0 ;  /* 0x000000001f1f7221 */ /* 0x000fe20000000000 */
[----:B--2---:R-:W-:Y:S01]  /*0620*/  MOV R4, UR4 ;  /* 0x0000000400047c02 */ /* 0x004fe20008000f00 */
[----:B------:R-:W-:Y:S01]  /*0630*/  IMAD.U32 R5, RZ, RZ, UR5 ;  /* 0x00000005ff057e24 */ /* 0x000fe2000f8e00ff */
[----:B------:R-:W-:-:S02]  /*0640*/  MOV R6, R32 ;  /* 0x0000002000067202 */ /* 0x000fc40000000f00 */
[----:B------:R-:W-:-:S07]  /*0650*/  MOV R7, R2 ;  /* 0x0000000200077202 */ /* 0x000fce0000000f00 */
[----:B-1----:R-:W-:-:S07]  /*0660*/  LEPC R20, `(.L_x_9) ;  /* 0x000000001014794e */ /* 0x002fce0000000000 */
[----:B0----5:R-:W-:Y:S05]  /*0670*/  CALL.ABS.NOINC R8 ;  /* 0x0000000008007343 */ /* 0x021fea0003c00000 */
.L_x_9:
[----:B------:R-:W0:Y:S01]  /*0680*/  LDC R4, c[0x0][0x3a0] ;  /* 0x0000e800ff047b82 */ /* 0x000e220000000800 */
[CC--:B------:R-:W-:Y:S01]  /*0690*/  FMUL R3, R17.reuse, R19.reuse ;  /* 0x0000001311037220 */ /* 0x0c0fe20000400000 */
[----:B------:R-:W-:Y:S01]  /*06a0*/  FMUL R0, R16, R19 ;  /* 0x0000001310007220 */ /* 0x000fe20000400000 */
[----:B------:R-:W-:Y:S01]  /*06b0*/  IADD3 R22, PT, PT, R22, UR38, RZ ;  /* 0x0000002616167c10 */ /* 0x000fe2000fffe0ff */
[----:B------:R-:W1:Y:S01]  /*06c0*/  LDCU.64 UR4, c[0x4][0x10] ;  /* 0x01000200ff0477ac */ /* 0x000e620008000a00 */
[-C--:B------:R-:W-:Y:S01]  /*06d0*/  FFMA R3, R16, R18.reuse, -R3 ;  /* 0x0000001210037223 */ /* 0x080fe20000000803 */
[----:B------:R-:W-:Y:S02]  /*06e0*/  FFMA R0, R17, R18, R0 ;  /* 0x0000001211007223 */ /* 0x000fe40000000000 */
[----:B------:R2:W5:Y:S01]  /*06f0*/  LDG.E.64 R16, desc[UR36][R38.64+0x18] ;  /* 0x0000182426107981 */ /* 0x000562000c1e1b00 */
[----:B0-----:R-:W-:-:S05]  /*0700*/  IMAD.WIDE R28, R4, 0x8, R40 ;  /* 0x00000008041c7825 */ /* 0x001fca00078e0228 */
[----:B------:R2:W5:Y:S01]  /*0710*/  LDG.E.64 R18, desc[UR36][R28.64] ;  /* 0x000000241c127981 */ /* 0x000562000c1e1b00 */
[----:B------:R-:W-:Y:S02]  /*0720*/  IADD3 R23, PT, PT, R23, R4, RZ ;  /* 0x0000000417177210 */ /* 0x000fe40007ffe0ff */
[----:B------:R-:W-:Y:S02]  /*0730*/  MOV R20, R24 ;  /* 0x0000001800147202 */ /* 0x000fe40000000f00 */
[----:B------:R-:W-:Y:S01]  /*0740*/  MOV R21, R25 ;  /* 0x0000001900157202 */ /* 0x000fe20000000f00 */
[----:B------:R2:W0:Y:S04]  /*0750*/  LDC.64 R8, c[0x4][R36] ;  /* 0x0100000024087b82 */ /* 0x0004280000000a00 */
[----:B------:R2:W-:Y:S01]  /*0760*/  STL.128 [R1], R20 ;  /* 0x0000001401007387 */ /* 0x0005e20000100c00 */
[----:B------:R-:W-:Y:S01]  /*0770*/  FADD R30, R30, R3 ;  /* 0x000000031e1e7221 */ /* 0x000fe20000000000 */
[----:B------:R-:W-:Y:S01]  /*0780*/  FADD R31, R31, R0 ;  /* 0x000000001f1f7221 */ /* 0x000fe20000000000 */
[----:B-1----:R-:W-:Y:S01]  /*0790*/  IMAD.U32 R4, RZ, RZ, UR4 ;  /* 0x00000004ff047e24 */ /* 0x002fe2000f8e00ff */
[----:B------:R-:W-:-:S02]  /*07a0*/  MOV R5, UR5 ;  /* 0x0000000500057c02 */ /* 0x000fc40008000f00 */
[----:B------:R-:W-:Y:S02]  /*07b0*/  MOV R6, R32 ;  /* 0x0000002000067202 */ /* 0x000fe40000000f00 */
[----:B------:R-:W-:-:S07]  /*07c0*/  MOV R7, R2 ;  /* 0x0000000200077202 */ /* 0x000fce0000000f00 */
[----:B--2---:R-:W-:-:S07]  /*07d0*/  LEPC R20, `(.L_x_10) ;  /* 0x000000001014794e */ /* 0x004fce0000000000 */
[----:B0----5:R-:W-:Y:S05]  /*07e0*/  CALL.ABS.NOINC R8 ;  /* 0x0000000008007343 */ /* 0x021fea0003c00000 */
.L_x_10:
[----:B------:R-:W0:Y:S01]  /*07f0*/  LDC R4, c[0x0][0x3a0] ;  /* 0x0000e800ff047b82 */ /* 0x000e220000000800 */
[CC--:B------:R-:W-:Y:S01]  /*0800*/  FMUL R3, R17.reuse, R19.reuse ;  /* 0x0000001311037220 */ /* 0x0c0fe20000400000 */
[----:B------:R-:W-:Y:S01]  /*0810*/  FMUL R0, R16, R19 ;  /* 0x0000001310007220 */ /* 0x000fe20000400000 */
[----:B------:R-:W-:Y:S01]  /*0820*/  IADD3 R22, PT, PT, R22, UR38, RZ ;  /* 0x0000002616167c10 */ /* 0x000fe2000fffe0ff */
[----:B------:R-:W-:Y:S02]  /*0830*/  IMAD.MOV.U32 R21, RZ, RZ, R25 ;  /* 0x000000ffff157224 */ /* 0x000fe400078e0019 */
[-C--:B------:R-:W-:Y:S01]  /*0840*/  FFMA R3, R16, R18.reuse, -R3 ;  /* 0x0000001210037223 */ /* 0x080fe20000000803 */
[----:B------:R-:W-:Y:S01]  /*0850*/  FFMA R0, R17, R18, R0 ;  /* 0x0000001211007223 */ /* 0x000fe20000000000 */
[----:B------:R-:W-:Y:S01]  /*0860*/  MOV R20, R24 ;  /* 0x0000001800147202 */ /* 0x000fe20000000f00 */
[----:B------:R1:W5:Y:S01]  /*0870*/  LDG.E.64 R16, desc[UR36][R38.64+0x20] ;  /* 0x0000202426107981 */ /* 0x000362000c1e1b00 */
[----:B------:R-:W2:Y:S01]  /*0880*/  LDCU.64 UR4, c[0x4][0x10] ;  /* 0x01000200ff0477ac */ /* 0x000ea20008000a00 */
[----:B0-----:R-:W-:-:S05]  /*0890*/  IMAD.WIDE R28, R4, 0x8, R28 ;  /* 0x00000008041c7825 */ /* 0x001fca00078e021c */
[----:B------:R1:W5:Y:S01]  /*08a0*/  LDG.E.64 R18, desc[UR36][R28.64] ;  /* 0x000000241c127981 */ /* 0x000362000c1e1b00 */
[----:B------:R-:W-:Y:S01]  /*08b0*/  IADD3 R23, PT, PT, R23, R4, RZ ;  /* 0x0000000417177210 */ /* 0x000fe20007ffe0ff */
[----:B------:R1:W0:Y:S04]  /*08c0*/  LDC.64 R8, c[0x4][R36] ;  /* 0x0100000024087b82 */ /* 0x0002280000000a00 */
[----:B------:R1:W-:Y:S01]  /*08d0*/  STL.128 [R1], R20 ;  /* 0x0000001401007387 */ /* 0x0003e20000100c00 */
[----:B------:R-:W-:Y:S01]  /*08e0*/  FADD R30, R30, R3 ;  /* 0x000000031e1e7221 */ /* 0x000fe20000000000 */
[----:B------:R-:W-:Y:S01]  /*08f0*/  FADD R31, R31, R0 ;  /* 0x000000001f1f7221 */ /* 0x000fe20000000000 */
[----:B--2---:R-:W-:Y:S02]  /*0900*/  MOV R4, UR4 ;  /* 0x0000000400047c02 */ /* 0x004fe40008000f00 */
[----:B------:R-:W-:-:S02]  /*0910*/  MOV R5, UR5 ;  /* 0x0000000500057c02 */ /* 0x000fc40008000f00 */
[----:B------:R-:W-:Y:S02]  /*0920*/  MOV R6, R32 ;  /* 0x0000002000067202 */ /* 0x000fe40000000f00 */
[----:B------:R-:W-:-:S07]  /*0930*/  MOV R7, R2 ;  /* 0x0000000200077202 */ /* 0x000fce0000000f00 */
[----:B-1----:R-:W-:-:S07]  /*0940*/  LEPC R20, `(.L_x_11) ;  /* 0x000000001014794e */ /* 0x002fce0000000000 */
[----:B0----5:R-:W-:Y:S05]  /*0950*/  CALL.ABS.NOINC R8 ;  /* 0x0000000008007343 */ /* 0x021fea0003c00000 */
.L_x_11:
        /* <DEDUP_REMOVED lines=23> */
.L_x_12:
[----:B------:R-:W0:Y:S01]  /*0ad0*/  LDC R4, c[0x0][0x3a0] ;  /* 0x0000e800ff047b82 */ /* 0x000e220000000800 */
[CC--:B------:R-:W-:Y:S01]  /*0ae0*/  FMUL R3, R17.reuse, R19.reuse ;  /* 0x0000001311037220 */ /* 0x0c0fe20000400000 */
[----:B------:R-:W-:Y:S01]  /*0af0*/  FMUL R0, R16, R19 ;  /* 0x0000001310007220 */ /* 0x000fe20000400000 */
[----:B------:R-:W-:Y:S01]  /*0b00*/  VIADD R22, R22, UR38 ;  /* 0x0000002616167c36 */ /* 0x000fe20008000000 */
[----:B------:R-:W-:Y:S01]  /*0b10*/  MOV R20, R24 ;  /* 0x0000001800147202 */ /* 0x000fe20000000f00 */
        /* <DEDUP_REMOVED lines=18> */
.L_x_13:
[----:B------:R-:W0:Y:S01]  /*0c40*/  LDC R0, c[0x0][0x3a0] ;  /* 0x0000e800ff007b82 */ /* 0x000e220000000800 */
[----:B------:R1:W5:Y:S01]  /*0c50*/  LDG.E.64 R30, desc[UR36][R38.64+0x38] ;  /* 0x00003824261e7981 */ /* 0x000362000c1e1b00 */
[----:B------:R-:W-:Y:S01]  /*0c60*/  IADD3 R22, PT, PT, R22, UR38, RZ ;  /* 0x0000002616167c10 */ /* 0x000fe2000fffe0ff */
[----:B------:R-:W2:Y:S01]  /*0c70*/  LDCU.64 UR4, c[0x4][0x10] ;  /* 0x01000200ff0477ac */ /* 0x000ea20008000a00 */
[----:B0-----:R-:W-:-:S06]  /*0c80*/  IMAD.WIDE R28, R0, 0x8, R28 ;  /* 0x00000008001c7825 */ /* 0x001fcc00078e021c */
[----:B------:R-:W5:Y:S01]  /*0c90*/  LDG.E.64 R28, desc[UR36][R28.64] ;  /* 0x000000241c1c7981 */ /* 0x000f62000c1e1b00 */
[----:B------:R-:W-:Y:S01]  /*0ca0*/  IMAD.IADD R23, R23, 0x1, R0 ;  /* 0x0000000117177824 */ /* 0x000fe200078e0200 */
[----:B------:R-:W-:Y:S02]  /*0cb0*/  MOV R20, R24 ;  /* 0x0000001800147202 */ /* 0x000fe40000000f00 */
[----:B------:R-:W-:Y:S01]  /*0cc0*/  MOV R21, R25 ;  /* 0x0000001900157202 */ /* 0x000fe20000000f00 */
[----:B------:R1:W0:Y:S04]  /*0cd0*/  LDC.64 R8, c[0x4][R36] ;  /* 0x0100000024087b82 */ /* 0x0002280000000a00 */
[----:B------:R1:W-:Y:S01]  /*0ce0*/  STL.128 [R1], R20 ;  /* 0x0000001401007387 */ /* 0x0003e20000100c00 */
[-C--:B------:R-:W-:Y:S01]  /*0cf0*/  FMUL R3, R19, R17.reuse ;  /* 0x0000001113037220 */ /* 0x080fe20000400000 */
[----:B------:R-:W-:-:S03]  /*0d00*/  FMUL R0, R18, R17 ;  /* 0x0000001112007220 */ /* 0x000fc60000400000 */
[-C--:B------:R-:W-:Y:S01]  /*0d10*/  FFMA R18, R18, R16.reuse, -R3 ;  /* 0x0000001012127223 */ /* 0x080fe20000000803 */
[----:B------:R-:W-:Y:S01]  /*0d20*/  FFMA R19, R19, R16, R0 ;  /* 0x0000001013137223 */ /* 0x000fe20000000000 */
[----:B--2---:R-:W-:Y:S01]  /*0d30*/  MOV R4, UR4 ;  /* 0x0000000400047c02 */ /* 0x004fe20008000f00 */
[----:B------:R-:W-:Y:S02]  /*0d40*/  IMAD.MOV.U32 R7, RZ, RZ, R2 ;  /* 0x000000ffff077224 */ /* 0x000fe400078e0002 */
[----:B------:R-:W-:Y:S01]  /*0d50*/  FADD R37, R37, R18 ;  /* 0x0000001225257221 */ /* 0x000fe20000000000 */
[----:B------:R-:W-:Y:S01]  /*0d60*/  FADD R40, R40, R19 ;  /* 0x0000001328287221 */ /* 0x000fe20000000000 */
[----:B------:R-:W-:Y:S02]  /*0d70*/  MOV R5, UR5 ;  /* 0x0000000500057c02 */ /* 0x000fe40008000f00 */
[----:B------:R-:W-:-:S07]  /*0d80*/  MOV R6, R32 ;  /* 0x0000002000067202 */ /* 0x000fce0000000f00 */
[----:B-1----:R-:W-:-:S07]  /*0d90*/  LEPC R20, `(.L_x_14) ;  /* 0x000000001014794e */ /* 0x002fce0000000000 */
[----:B0----5:R-:W-:Y:S05]  /*0da0*/  CALL.ABS.NOINC R8 ;  /* 0x0000000008007343 */ /* 0x021fea0003c00000 */
.L_x_14:
[----:B------:R-:W-:Y:S01]  /*0db0*/  IADD3 R35, PT, PT, R35, 0x8, RZ ;  /* 0x0000000823237810 */ /* 0x000fe20007ffe0ff */
[CC--:B------:R-:W-:Y:S01]  /*0dc0*/  FMUL R0, R30.reuse, R29.reuse ;  /* 0x0000001d1e007220 */ /* 0x0c0fe20000400000 */
[----:B------:R-:W-:Y:S01]  /*0dd0*/  FMUL R3, R31, R29 ;  /* 0x0000001d1f037220 */ /* 0x000fe20000400000 */
[----:B------:R-:W-:Y:S02]  /*0de0*/  MOV R5, UR38 ;  /* 0x0000002600057c02 */ /* 0x000fe40008000f00 */
[----:B------:R-:W-:Y:S01]  /*0df0*/  ISETP.NE.AND P0, PT, R35, RZ, PT ;  /* 0x000000ff2300720c */ /* 0x000fe20003f05270 */
[-C--:B------:R-:W-:Y:S01]  /*0e00*/  FFMA R17, R31, R28.reuse, R0 ;  /* 0x0000001c1f117223 */ /* 0x080fe20000000000 */
[----:B------:R-:W-:Y:S01]  /*0e10*/  FFMA R16, R30, R28, -R3 ;  /* 0x0000001c1e107223 */ /* 0x000fe20000000803 */
[----:B------:R-:W-:Y:S02]  /*0e20*/  MOV R0, UR39 ;  /* 0x0000002700007c02 */ /* 0x000fe40008000f00 */
[----:B------:R-:W-:Y:S01]  /*0e30*/  FADD R17, R40, R17 ;  /* 0x0000001128117221 */ /* 0x000fe20000000000 */
[----:B------:R-:W-:Y:S01]  /*0e40*/  FADD R16, R37, R16 ;  /* 0x0000001025107221 */ /* 0x000fe20000000000 */
[----:B------:R-:W-:-:S02]  /*0e50*/  IADD3 R34, PT, PT, R34, 0x8, RZ ;  /* 0x0000000822227810 */ /* 0x000fc40007ffe0ff */
[----:B------:R-:W-:Y:S02]  /*0e60*/  LEA R26, R5, R26, 0x3 ;  /* 0x0000001a051a7211 */ /* 0x000fe400078e18ff */
[----:B------:R-:W-:Y:S02]  /*0e70*/  LEA R27, R0, R27, 0x3 ;  /* 0x0000001b001b7211 */ /* 0x000fe400078e18ff */
[----:B------:R-:W-:Y:S05]  /*0e80*/  @P0 BRA `(.L_x_15) ;  /* 0xfffffff400000947 */ /* 0x000fea000383ffff */
[----:B------:R-:W-:Y:S05]  /*0e90*/  BSYNC.RECONVERGENT B6 ;  /* 0x0000000000067941 */ /* 0x000fea0003800200 */
.L_x_6:
[----:B------:R-:W0:Y:S02]  /*0ea0*/  LDC R35, c[0x0][0x39c] ;  /* 0x0000e700ff237b82 */ /* 0x000e240000000800 */
[----:B0-----:R-:W-:-:S04]  /*0eb0*/  LOP3.LUT R3, R35, 0x7, RZ, 0xc0, !PT ;  /* 0x0000000723037812 */ /* 0x001fc800078ec0ff */
[----:B------:R-:W-:-:S13]  /*0ec0*/  ISETP.NE.AND P0, PT, R3, RZ, PT ;  /* 0x000000ff0300720c */ /* 0x000fda0003f05270 */
[----:B------:R-:W-:Y:S05]  /*0ed0*/  @!P0 BRA `(.L_x_5) ;  /* 0x0000000800e08947 */ /* 0x000fea0003800000 */
[----:B------:R-:W0:Y:S01]  /*0ee0*/  LDC R36, c[0x0][0x39c] ;  /* 0x0000e700ff247b82 */ /* 0x000e220000000800 */
[----:B------:R-:W-:Y:S02]  /*0ef0*/  ISETP.GE.U32.AND P0, PT, R3, 0x4, PT ;  /* 0x000000040300780c */ /* 0x000fe40003f06070 */
[----:B0-----:R-:W-:-:S11]  /*0f00*/  LOP3.LUT R36, R36, 0x3, RZ, 0xc0, !PT ;  /* 0x0000000324247812 */ /* 0x001fd600078ec0ff */
[----:B------:R-:W-:Y:S05]  /*0f10*/  @!P0 BRA `(.L_x_16) ;  /* 0x0000000400748947 */ /* 0x000fea0003800000 */
[----:B------:R-:W0:Y:S01]  /*0f20*/  LDC.64 R40, c[0x0][0x388] ;  /* 0x0000e200ff287b82 */ /* 0x000e220000000a00 */
[----:B------:R-:W-:Y:S02]  /*0f30*/  IMAD R4, R24, R35, RZ ;  /* 0x0000002318047224 */ /* 0x000fe400078e02ff */
[----:B------:R-:W-:-:S05]  /*0f40*/  IMAD R27, R33, R0, R25 ;  /* 0x00000000211b7224 */ /* 0x000fca00078e0219 */
[----:B------:R-:W1:Y:S01]  /*0f50*/  LDC.64 R38, c[0x0][0x380] ;  /* 0x0000e000ff267b82 */ /* 0x000e620000000a00 */
[----:B------:R-:W-:Y:S01]  /*0f60*/  IMAD.IADD R3, R4, 0x1, R33 ;  /* 0x0000000104037824 */ /* 0x000fe200078e0221 */
[----:B------:R-:W-:Y:S01]  /*0f70*/  MOV R34, 0x0 ;  /* 0x0000000000227802 */ /* 0x000fe20000000f00 */
[----:B------:R-:W-:Y:S01]  /*0f80*/  IMAD R26, R33, R5, R24 ;  /* 0x00000005211a7224 */ /* 0x000fe200078e0218 */
[----:B------:R-:W2:Y:S01]  /*0f90*/  LDCU.64 UR4, c[0x4][0x10] ;  /* 0x01000200ff0477ac */ /* 0x000ea20008000a00 */
[----:B0-----:R-:W-:-:S05]  /*0fa0*/  IMAD.WIDE R40, R27, 0x8, R40 ;  /* 0x000000081b287825 */ /* 0x001fca00078e0228 */
[----:B------:R0:W5:Y:S01]  /*0fb0*/  LDG.E.64 R22, desc[UR36][R40.64] ;  /* 0x0000002428167981 */ /* 0x000162000c1e1b00 */
[----:B-1----:R-:W-:-:S05]  /*0fc0*/  IMAD.WIDE R38, R3, 0x8, R38 ;  /* 0x0000000803267825 */ /* 0x002fca00078e0226 */
[----:B------:R0:W5:Y:S01]  /*0fd0*/  LDG.E.64 R18, desc[UR36][R38.64] ;  /* 0x0000002426127981 */ /* 0x000162000c1e1b00 */
[----:B------:R0:W1:Y:S03]  /*0fe0*/  LDC.64 R8, c[0x4][R34] ;  /* 0x0100000022087b82 */ /* 0x0000660000000a00 */
[----:B------:R0:W-:Y:S01]  /*0ff0*/  STL.128 [R1], R24 ;  /* 0x0000001801007387 */ /* 0x0001e20000100c00 */
[----:B--2---:R-:W-:Y:S02]  /*1000*/  MOV R4, UR4 ;  /* 0x0000000400047c02 */ /* 0x004fe40008000f00 */
[----:B------:R-:W-:Y:S02]  /*1010*/  MOV R5, UR5 ;  /* 0x0000000500057c02 */ /* 0x000fe40008000f00 */
[----:B------:R-:W-:Y:S02]  /*1020*/  MOV R6, R32 ;  /* 0x0000002000067202 */ /* 0x000fe40000000f00 */
[----:B------:R-:W-:-:S07]  /*1030*/  MOV R7, R2 ;  /* 0x0000000200077202 */ /* 0x000fce0000000f00 */
[----:B------:R-:W-:-:S07]  /*1040*/  LEPC R20, `(.L_x_17) ;  /* 0x000000001014794e */ /* 0x000fce0000000000 */
[----:B01---5:R-:W-:Y:S05]  /*1050*/  CALL.ABS.NOINC R8 ;  /* 0x0000000008007343 */ /* 0x023fea0003c00000 */
.L_x_17:
[----:B------:R-:W0:Y:S01]  /*1060*/  LDC R0, c[0x0][0x3a0] ;  /* 0x0000e800ff007b82 */ /* 0x000e220000000800 */
[----:B------:R1:W5:Y:S01]  /*1070*/  LDG.E.64 R30, desc[UR36][R38.64+0x8] ;  /* 0x00000824261e7981 */ /* 0x000362000c1e1b00 */
[----:B------:R-:W2:Y:S01]  /*1080*/  LDCU UR4, c[0x0][0x398] ;  /* 0x00007300ff0477ac */ /* 0x000ea20008000800 */
[----:B0-----:R-:W-:-:S05]  /*1090*/  IMAD.WIDE R40, R0, 0x8, R40 ;  /* 0x0000000800287825 */ /* 0x001fca00078e0228 */
[----:B------:R1:W5:Y:S01]  /*10a0*/  LDG.E.64 R28, desc[UR36][R40.64] ;  /* 0x00000024281c7981 */ /* 0x000362000c1e1b00 */
[----:B------:R-:W-:Y:S02]  /*10b0*/  IADD3 R27, PT, PT, R27, R0, RZ ;  /* 0x000000001b1b7210 */ /* 0x000fe40007ffe0ff */
[----:B--2---:R-:W-:Y:S01]  /*10c0*/  IADD3 R26, PT, PT, R26, UR4, RZ ;  /* 0x000000041a1a7c10 */ /* 0x004fe2000fffe0ff */
[----:B------:R1:W0:Y:S01]  /*10d0*/  LDC.64 R8, c[0x4][R34] ;  /* 0x0100000022087b82 */ /* 0x0002220000000a00 */
[----:B------:R-:W2:Y:S03]  /*10e0*/  LDCU.64 UR4, c[0x4][0x10] ;  /* 0x01000200ff0477ac */ /* 0x000ea60008000a00 */
[----:B------:R1:W-:Y:S01]  /*10f0*/  STL.128 [R1], R24 ;  /* 0x0000001801007387 */ /* 0x0003e20000100c00 */
[-C--:B------:R-:W-:Y:S01]  /*1100*/  FMUL R3, R19, R23.reuse ;  /* 0x0000001713037220 */ /* 0x080fe20000400000 */
[----:B------:R-:W-:-:S03]  /*1110*/  FMUL R0, R18, R23 ;  /* 0x0000001712007220 */ /* 0x000fc60000400000 */
[-C--:B------:R-:W-:Y:S01]  /*1120*/  FFMA R3, R18, R22.reuse, -R3 ;  /* 0x0000001612037223 */ /* 0x080fe20000000803 */
[----:B------:R-:W-:Y:S01]  /*1130*/  FFMA R0, R19, R22, R0 ;  /* 0x0000001613007223 */ /* 0x000fe20000000000 */
[----:B------:R-:W-:Y:S02]  /*1140*/  MOV R6, R32 ;  /* 0x0000002000067202 */ /* 0x000fe40000000f00 */
[----:B------:R-:W-:Y:S01]  /*1150*/  FADD R22, R16, R3 ;  /* 0x0000000310167221 */ /* 0x000fe20000000000 */
[----:B------:R-:W-:Y:S01]  /*1160*/  FADD R23, R17, R0 ;  /* 0x0000000011177221 */ /* 0x000fe20000000000 */
[----:B------:R-:W-:Y:S01]  /*1170*/  MOV R7, R2 ;  /* 0x0000000200077202 */ /* 0x000fe20000000f00 */
[----:B--2---:R-:W-:Y:S01]  /*1180*/  IMAD.U32 R4, RZ, RZ, UR4 ;  /* 0x00000004ff047e24 */ /* 0x004fe2000f8e00ff */
[----:B-1----:R-:W-:-:S07]  /*1190*/  MOV R5, UR5 ;  /* 0x0000000500057c02 */ /* 0x002fce0008000f00 */
[----:B------:R-:W-:-:S07]  /*11a0*/  LEPC R20, `(.L_x_18) ;  /* 0x000000001014794e */ /* 0x000fce0000000000 */
[----:B0----5:R-:W-:Y:S05]  /*11b0*/  CALL.ABS.NOINC R8 ;  /* 0x0000000008007343 */ /* 0x021fea0003c00000 */
.L_x_18:
        /* <DEDUP_REMOVED lines=17> */
[----:B------:R-:W-:Y:S02]  /*12d0*/  MOV R7, R2 ;  /* 0x0000000200077202 */ /* 0x000fe40000000f00 */
[----:B--2---:R-:W-:Y:S01]  /*12e0*/  MOV R4, UR4 ;  /* 0x0000000400047c02 */ /* 0x004fe20008000f00 */
[----:B-1----:R-:W-:-:S07]  /*12f0*/  IMAD.U32 R5, RZ, RZ, UR5 ;  /* 0x00000005ff057e24 */ /* 0x002fce000f8e00ff */
[----:B------:R-:W-:-:S07]  /*1300*/  LEPC R20, `(.L_x_19) ;  /* 0x000000001014794e */ /* 0x000fce0000000000 */
[----:B0----5:R-:W-:Y:S05]  /*1310*/  CALL.ABS.NOINC R8 ;  /* 0x0000000008007343 */ /* 0x021fea0003c00000 */
.L_x_19:
[----:B------:R-:W0:Y:S01]  /*1320*/  LDC R0, c[0x0][0x3a0] ;  /* 0x0000e800ff007b82 */ /* 0x000e220000000800 */
[----:B------:R1:W5:Y:S01]  /*1330*/  LDG.E.64 R28, desc[UR36][R38.64+0x18] ;  /* 0x00001824261c7981 */ /* 0x000362000c1e1b00 */
[----:B------:R-:W2:Y:S01]  /*1340*/  LDCU UR4, c[0x0][0x398] ;  /* 0x00007300ff0477ac */ /* 0x000ea20008000800 */
[----:B0-----:R-:W-:-:S06]  /*1350*/  IMAD.WIDE R22, R0, 0x8, R40 ;  /* 0x0000000800167825 */ /* 0x001fcc00078e0228 */
[----:B------:R-:W5:Y:S01]  /*1360*/  LDG.E.64 R22, desc[UR36][R22.64] ;  /* 0x0000002416167981 */ /* 0x000f62000c1e1b00 */
        /* <DEDUP_REMOVED lines=9> */
[----:B------:R-:W-:Y:S01]  /*1400*/  IMAD.MOV.U32 R6, RZ, RZ, R32 ;  /* 0x000000ffff067224 */ /* 0x000fe200078e0020 */
[----:B------:R-:W-:Y:S01]  /*1410*/  MOV R7, R2 ;  /* 0x0000000200077202 */ /* 0x000fe20000000f00 */
[----:B------:R-:W-:Y:S01]  /*1420*/  FADD R30, R30, R3 ;  /* 0x000000031e1e7221 */ /* 0x000fe20000000000 */
[----:B------:R-:W-:Y:S01]  /*1430*/  FADD R31, R31, R0 ;  /* 0x000000001f1f7221 */ /* 0x000fe20000000000 */
[----:B--2---:R-:W-:Y:S02]  /*1440*/  MOV R4, UR4 ;  /* 0x0000000400047c02 */ /* 0x004fe40008000f00 */
[----:B-1----:R-:W-:-:S07]  /*1450*/  MOV R5, UR5 ;  /* 0x0000000500057c02 */ /* 0x002fce0008000f00 */
[----:B------:R-:W-:-:S07]  /*1460*/  LEPC R20, `(.L_x_20) ;  /* 0x000000001014794e */ /* 0x000fce0000000000 */
[----:B0----5:R-:W-:Y:S05]  /*1470*/  CALL.ABS.NOINC R8 ;  /* 0x0000000008007343 */ /* 0x021fea0003c00000 */
.L_x_20:
[-C--:B------:R-:W-:Y:S01]  /*1480*/  FMUL R3, R29, R23.reuse ;  /* 0x000000171d037220 */ /* 0x080fe20000400000 */
[C---:B------:R-:W-:Y:S01]  /*1490*/  FMUL R0, R28.reuse, R23 ;  /* 0x000000171c007220 */ /* 0x040fe20000400000 */
[----:B------:R-:W-:Y:S02]  /*14a0*/  IADD3 R33, PT, PT, R33, 0x4, RZ ;  /* 0x0000000421217810 */ /* 0x000fe40007ffe0ff */
[-C--:B------:R-:W-:Y:S01]  /*14b0*/  FFMA R3, R28, R22.reuse, -R3 ;  /* 0x000000161c037223 */ /* 0x080fe20000000803 */
[----:B------:R-:W-:-:S03]  /*14c0*/  FFMA R0, R29, R22, R0 ;  /* 0x000000161d007223 */ /* 0x000fc60000000000 */
[----:B------:R-:W-:Y:S01]  /*14d0*/  FADD R16, R30, R3 ;  /* 0x000000031e107221 */ /* 0x000fe20000000000 */
[----:B------:R-:W-:-:S07]  /*14e0*/  FADD R17, R31, R0 ;  /* 0x000000001f117221 */ /* 0x000fce0000000000 */
.L_x_16:
[----:B------:R-:W-:-:S13]  /*14f0*/  ISETP.NE.AND P0, PT, R36, RZ, PT ;  /* 0x000000ff2400720c */ /* 0x000fda0003f05270 */
[----:B------:R-:W-:Y:S05]  /*1500*/  @!P0 BRA `(.L_x_5) ;  /* 0x0000000400548947 */ /* 0x000fea0003800000 */
[----:B------:R-:W-:-:S13]  /*1510*/  ISETP.NE.AND P0, PT, R36, 0x1, PT ;  /* 0x000000012400780c */ /* 0x000fda0003f05270 */
[----:B------:R-:W-:Y:S05]  /*1520*/  @!P0 BRA `(.L_x_21) ;  /* 0x0000000000cc8947 */ /* 0x000fea0003800000 */
[----:B------:R-:W0:Y:S01]  /*1530*/  LDC.64 R30, c[0x0][0x380] ;  /* 0x0000e000ff1e7b82 */ /* 0x000e220000000a00 */
[----:B------:R-:W1:Y:S01]  /*1540*/  LDCU UR4, c[0x0][0x3a0] ;  /* 0x00007400ff0477ac */ /* 0x000e620008000800 */
[----:B------:R-:W-:-:S05]  /*1550*/  IMAD R0, R24, R35, RZ ;  /* 0x0000002318007224 */ /* 0x000fca00078e02ff */
[----:B------:R-:W-:Y:S01]  /*1560*/  IADD3 R3, PT, PT, R0, R33, RZ ;  /* 0x0000002100037210 */ /* 0x000fe20007ffe0ff */
[----:B------:R-:W2:Y:S01]  /*1570*/  LDC.64 R28, c[0x0][0x388] ;  /* 0x0000e200ff1c7b82 */ /* 0x000ea20000000a00 */
[----:B-1----:R-:W-:Y:S01]  /*1580*/  IMAD R27, R33, UR4, R25 ;  /* 0x00000004211b7c24 */ /* 0x002fe2000f8e0219 */
[----:B------:R-:W1:Y:S02]  /*1590*/  LDCU UR4, c[0x0][0x398] ;  /* 0x00007300ff0477ac */ /* 0x000e640008000800 */
[----:B0-----:R-:W-:-:S05]  /*15a0*/  IMAD.WIDE R30, R3, 0x8, R30 ;  /* 0x00000008031e7825 */ /* 0x001fca00078e021e */
[----:B------:R0:W5:Y:S01]  /*15b0*/  LDG.E.64 R22, desc[UR36][R30.64] ;  /* 0x000000241e167981 */ /* 0x000162000c1e1b00 */
[----:B--2---:R-:W-:-:S05]  /*15c0*/  IMAD.WIDE R28, R27, 0x8, R28 ;  /* 0x000000081b1c7825 */ /* 0x004fca00078e021c */
[----:B------:R0:W5:Y:S01]  /*15d0*/  LDG.E.64 R18, desc[UR36][R28.64] ;  /* 0x000000241c127981 */ /* 0x000162000c1e1b00 */
[----:B-1----:R-:W-:Y:S01]  /*15e0*/  IMAD R26, R33, UR4, R24 ;  /* 0x00000004211a7c24 */ /* 0x002fe2000f8e0218 */
[----:B------:R-:W-:Y:S01]  /*15f0*/  MOV R34, 0x0 ;  /* 0x0000000000227802 */ /* 0x000fe20000000f00 */
[----:B------:R-:W1:Y:S03]  /*1600*/  LDCU.64 UR4, c[0x4][0x10] ;  /* 0x01000200ff0477ac */ /* 0x000e660008000a00 */
[----:B------:R0:W-:Y:S01]  /*1610*/  STL.128 [R1], R24 ;  /* 0x0000001801007387 */ /* 0x0001e20000100c00 */
[----:B------:R0:W2:Y:S01]  /*1620*/  LDC.64 R8, c[0x4][R34] ;  /* 0x0100000022087b82 */ /* 0x0000a20000000a00 */
[----:B------:R-:W-:Y:S02]  /*1630*/  MOV R6, R32 ;  /* 0x0000002000067202 */ /* 0x000fe40000000f00 */
[----:B------:R-:W-:-:S02]  /*1640*/  MOV R7, R2 ;  /* 0x0000000200077202 */ /* 0x000fc40000000f00 */
[----:B-1----:R-:W-:Y:S02]  /*1650*/  MOV R4, UR4 ;  /* 0x0000000400047c02 */ /* 0x002fe40008000f00 */
[----:B0-----:R-:W-:-:S07]  /*1660*/  MOV R5, UR5 ;  /* 0x0000000500057c02 */ /* 0x001fce0008000f00 */
[----:B------:R-:W-:-:S07]  /*1670*/  LEPC R20, `(.L_x_22) ;  /* 0x000000001014794e */ /* 0x000fce0000000000 */
[----:B--2--5:R-:W-:Y:S05]  /*1680*/  CALL.ABS.NOINC R8 ;  /* 0x0000000008007343 */ /* 0x024fea0003c00000 */
.L_x_22:
[----:B------:R-:W0:Y:S01]  /*1690*/  LDC R0, c[0x0][0x3a0] ;  /* 0x0000e800ff007b82 */ /* 0x000e220000000800 */
[----:B------:R-:W5:Y:S01]  /*16a0*/  LDG.E.64 R30, desc[UR36][R30.64+0x8] ;  /* 0x000008241e1e7981 */ /* 0x000f62000c1e1b00 */
[----:B------:R-:W1:Y:S01]  /*16b0*/  LDCU UR4, c[0x0][0x398] ;  /* 0x00007300ff0477ac */ /* 0x000e620008000800 */
[----:B0-----:R-:W-:-:S06]  /*16c0*/  IMAD.WIDE R28, R0, 0x8, R28 ;  /* 0x00000008001c7825 */ /* 0x001fcc00078e021c */
[----:B------:R-:W5:Y:S01]  /*16d0*/  LDG.E.64 R28, desc[UR36][R28.64] ;  /* 0x000000241c1c7981 */ /* 0x000f62000c1e1b00 */
[----:B------:R-:W-:Y:S01]  /*16e0*/  IMAD.IADD R27, R27, 0x1, R0 ;  /* 0x000000011b1b7824 */ /* 0x000fe200078e0200 */
[----:B-1----:R-:W-:Y:S01]  /*16f0*/  IADD3 R26, PT, PT, R26, UR4, RZ ;  /* 0x000000041a1a7c10 */ /* 0x002fe2000fffe0ff */
[----:B------:R0:W1:Y:S01]  /*1700*/  LDC.64 R8, c[0x4][R34] ;  /* 0x0100000022087b82 */ /* 0x0000620000000a00 */
        /* <DEDUP_REMOVED lines=10> */
[----:B--2---:R-:W-:Y:S02]  /*17b0*/  MOV R4, UR4 ;  /* 0x0000000400047c02 */ /* 0x004fe40008000f00 */
[----:B0-----:R-:W-:-:S07]  /*17c0*/  MOV R5, UR5 ;  /* 0x0000000500057c02 */ /* 0x001fce0008000f00 */
[----:B------:R-:W-:-:S07]  /*17d0*/  LEPC R20, `(.L_x_23) ;  /* 0x000000001014794e */ /* 0x000fce0000000000 */
[----:B-1---5:R-:W-:Y:S05]  /*17e0*/  CALL.ABS.NOINC R8 ;  /* 0x0000000008007343 */ /* 0x022fea0003c00000 */
.L_x_23:
[-C--:B------:R-:W-:Y:S01]  /*17f0*/  FMUL R3, R31, R29.reuse ;  /* 0x0000001d1f037220 */ /* 0x080fe20000400000 */
[C---:B------:R-:W-:Y:S01]  /*1800*/  FMUL R0, R30.reuse, R29 ;  /* 0x0000001d1e007220 */ /* 0x040fe20000400000 */
[----:B------:R-:W-:Y:S02]  /*1810*/  IADD3 R33, PT, PT, R33, 0x2, RZ ;  /* 0x0000000221217810 */ /* 0x000fe40007ffe0ff */
[-C--:B------:R-:W-:Y:S01]  /*1820*/  FFMA R3, R30, R28.reuse, -R3 ;  /* 0x0000001c1e037223 */ /* 0x080fe20000000803 */
[----:B------:R-:W-:-:S03]  /*1830*/  FFMA R0, R31, R28, R0 ;  /* 0x0000001c1f007223 */ /* 0x000fc60000000000 */
[----:B------:R-:W-:Y:S01]  /*1840*/  FADD R16, R16, R3 ;  /* 0x0000000310107221 */ /* 0x000fe20000000000 */
[----:B------:R-:W-:-:S07]  /*1850*/  FADD R17, R17, R0 ;  /* 0x0000000011117221 */ /* 0x000fce0000000000 */
.L_x_21:
[----:B------:R-:W0:Y:S02]  /*1860*/  LDCU UR4, c[0x0][0x39c] ;  /* 0x00007380ff0477ac */ /* 0x000e240008000800 */
[----:B0-----:R-:W-:-:S04]  /*1870*/  ULOP3.LUT UR4, UR4, 0x1, URZ, 0xc0, !UPT ;  /* 0x0000000104047892 */ /* 0x001fc8000f8ec0ff */
[----:B------:R-:W-:-:S09]  /*1880*/  UISETP.NE.U32.AND UP0, UPT, UR4, 0x1, UPT ;  /* 0x000000010400788c */ /* 0x000fd2000bf05070 */
[----:B------:R-:W-:Y:S05]  /*1890*/  BRA.U UP0, `(.L_x_5) ;  /* 0x0000000100707547 */ /* 0x000fea000b800000 */
[----:B------:R-:W0:Y:S01]  /*18a0*/  LDC.64 R8, c[0x0][0x388] ;  /* 0x0000e200ff087b82 */ /* 0x000e220000000a00 */
[----:B------:R-:W1:Y:S01]  /*18b0*/  LDCU UR4, c[0x0][0x3a0] ;  /* 0x00007400ff0477ac */ /* 0x000e620008000800 */
[----:B------:R-:W-:-:S05]  /*18c0*/  IMAD R0, R24, R35, RZ ;  /* 0x0000002318007224 */ /* 0x000fca00078e02ff */
[----:B------:R-:W-:Y:S01]  /*18d0*/  IADD3 R3, PT, PT, R0, R33, RZ ;  /* 0x0000002100037210 */ /* 0x000fe20007ffe0ff */
[----:B------:R-:W2:Y:S01]  /*18e0*/  LDC.64 R6, c[0x0][0x380] ;  /* 0x0000e000ff067b82 */ /* 0x000ea20000000a00 */
[----:B-1----:R-:W-:Y:S01]  /*18f0*/  IMAD R27, R33, UR4, R25 ;  /* 0x00000004211b7c24 */ /* 0x002fe2000f8e0219 */
[----:B------:R-:W1:Y:S03]  /*1900*/  LDCU UR4, c[0x0][0x398] ;  /* 0x00007300ff0477ac */ /* 0x000e660008000800 */
[----:B0-----:R-:W-:-:S05]  /*1910*/  IMAD.WIDE R8, R27, 0x8, R8 ;  /* 0x000000081b087825 */ /* 0x001fca00078e0208 */
[----:B------:R-:W5:Y:S01]  /*1920*/  LDG.E.64 R18, desc[UR36][R8.64] ;  /* 0x0000002408127981 */ /* 0x000f62000c1e1b00 */
[----:B------:R-:W-:Y:S01]  /*1930*/  MOV R0, 0x0 ;  /* 0x0000000000007802 */ /* 0x000fe20000000f00 */
[----:B--2---:R-:W-:-:S04]  /*1940*/  IMAD.WIDE R6, R3, 0x8, R6 ;  /* 0x0000000803067825 */ /* 0x004fc800078e0206 */
[----:B-1----:R-:W-:Y:S01]  /*1950*/  IMAD R26, R33, UR4, R24 ;  /* 0x00000004211a7c24 */ /* 0x002fe2000f8e0218 */
[----:B------:R0:W1:Y:S01]  /*1960*/  LDC.64 R10, c[0x4][R0] ;  /* 0x01000000000a7b82 */ /* 0x0000620000000a00 */
[----:B------:R-:W2:Y:S01]  /*1970*/  LDCU.64 UR4, c[0x4][0x10] ;  /* 0x01000200ff0477ac */ /* 0x000ea20008000a00 */
[----:B------:R3:W5:Y:S04]  /*1980*/  LDG.E.64 R22, desc[UR36][R6.64] ;  /* 0x0000002406167981 */ /* 0x000768000c1e1b00 */
[----:B------:R0:W-:Y:S01]  /*1990*/  STL.128 [R1], R24 ;  /* 0x0000001801007387 */ /* 0x0001e20000100c00 */
[----:B---3--:R-:W-:Y:S02]  /*19a0*/  MOV R6, R32 ;  /* 0x0000002000067202 */ /* 0x008fe40000000f00 */
[----:B------:R-:W-:Y:S01]  /*19b0*/  MOV R7, R2 ;  /* 0x0000000200077202 */ /* 0x000fe20000000f00 */
[----:B--2---:R-:W-:Y:S01]  /*19c0*/  IMAD.U32 R4, RZ, RZ, UR4 ;  /* 0x00000004ff047e24 */ /* 0x004fe2000f8e00ff */
[----:B------:R-:W-:-:S07]  /*19d0*/  MOV R5, UR5 ;  /* 0x0000000500057c02 */ /* 0x000fce0008000f00 */
[----:B------:R-:W-:-:S07]  /*19e0*/  LEPC R20, `(.L_x_24) ;  /* 0x000000001014794e */ /* 0x000fce0000000000 */
[----:B01---5:R-:W-:Y:S05]  /*19f0*/  CALL.ABS.NOINC R10 ;  /* 0x000000000a007343 */ /* 0x023fea0003c00000 */
.L_x_24:
[-C--:B------:R-:W-:Y:S01]  /*1a00*/  FMUL R3, R23, R19.reuse ;  /* 0x0000001317037220 */ /* 0x080fe20000400000 */
[----:B------:R-:W-:-:S03]  /*1a10*/  FMUL R0, R22, R19 ;  /* 0x0000001316007220 */ /* 0x000fc60000400000 */
[-C--:B------:R-:W-:Y:S01]  /*1a20*/  FFMA R3, R22, R18.reuse, -R3 ;  /* 0x0000001216037223 */ /* 0x080fe20000000803 */
[----:B------:R-:W-:-:S03]  /*1a30*/  FFMA R0, R23, R18, R0 ;  /* 0x0000001217007223 */ /* 0x000fc60000000000 */
[----:B------:R-:W-:Y:S01]  /*1a40*/  FADD R16, R16, R3 ;  /* 0x0000000310107221 */ /* 0x000fe20000000000 */
[----:B------:R-:W-:-:S07]  /*1a50*/  FADD R17, R17, R0 ;  /* 0x0000000011117221 */ /* 0x000fce0000000000 */
.L_x_5:
[----:B------:R-:W0:Y:S01]  /*1a60*/  LDC.64 R8, c[0x0][0x390] ;  /* 0x0000e400ff087b82 */ /* 0x000e220000000a00 */
[----:B------:R-:W1:Y:S01]  /*1a70*/  LDCU UR4, c[0x0][0x398] ;  /* 0x00007300ff0477ac */ /* 0x000e620008000800 */
[----:B------:R-:W-:Y:S01]  /*1a80*/  MOV R3, 0x0 ;  /* 0x0000000000037802 */ /* 0x000fe20000000f00 */
[----:B------:R2:W-:Y:S01]  /*1a90*/  STL.64 [R1], R24 ;  /* 0x0000001801007387 */ /* 0x0005e20000100a00 */
[----:B------:R-:W-:Y:S02]  /*1aa0*/  MOV R6, R32 ;  /* 0x0000002000067202 */ /* 0x000fe40000000f00 */
[----:B------:R-:W-:Y:S02]  /*1ab0*/  MOV R7, R2 ;  /* 0x0000000200077202 */ /* 0x000fe40000000f00 */
[----:B------:R2:W3:Y:S01]  /*1ac0*/  LDC.64 R10, c[0x4][R3] ;  /* 0x01000000030a7b82 */ /* 0x0004e20000000a00 */
[----:B-1----:R-:W-:Y:S01]  /*1ad0*/  IMAD R0, R25, UR4, R24 ;  /* 0x0000000419007c24 */ /* 0x002fe2000f8e0218 */
[----:B------:R-:W1:Y:S03]  /*1ae0*/  LDCU.64 UR4, c[0x4][0x18] ;  /* 0x01000300ff0477ac */ /* 0x000e660008000a00 */
[----:B0-----:R-:W-:Y:S01]  /*1af0*/  IMAD.WIDE R8, R0, 0x8, R8 ;  /* 0x0000000800087825 */ /* 0x001fe200078e0208 */
[----:B------:R2:W-:Y:S04]  /*1b00*/  STL [R1+0x8], R0 ;  /* 0x0000080001007387 */ /* 0x0005e80000100800 */
[----:B------:R2:W-:Y:S01]  /*1b10*/  STG.E.64 desc[UR36][R8.64], R16 ;  /* 0x0000001008007986 */ /* 0x0005e2000c101b24 */
[----:B-1----:R-:W-:-:S02]  /*1b20*/  MOV R4, UR4 ;  /* 0x0000000400047c02 */ /* 0x002fc40008000f00 */
[----:B---3--:R-:W-:-:S07]  /*1b30*/  MOV R5, UR5 ;  /* 0x0000000500057c02 */ /* 0x008fce0008000f00 */
[----:B------:R-:W-:-:S07]  /*1b40*/  LEPC R20, `(.L_x_25) ;  /* 0x000000001014794e */ /* 0x000fce0000000000 */
[----:B--2---:R-:W-:Y:S05]  /*1b50*/  CALL.ABS.NOINC R10 ;  /* 0x000000000a007343 */ /* 0x004fea0003c00000 */
.L_x_25:
[----:B------:R-:W-:Y:S05]  /*1b60*/  EXIT ;  /* 0x000000000000794d */ /* 0x000fea0003800000 */
.L_x_26:
        /* <DEDUP_REMOVED lines=9> */
.L_x_30:


//--------------------- .text._Z19hermitian_transposePK6float2PS_ii --------------------------
	.section	.text._Z19hermitian_transposePK6float2PS_ii,"ax",@progbits
	.align	128
        .global         _Z19hermitian_transposePK6float2PS_ii
        .type           _Z19hermitian_transposePK6float2PS_ii,@function
        .size           _Z19hermitian_transposePK6float2PS_ii,(.L_x_31 - _Z19hermitian_transposePK6float2PS_ii)
        .other          _Z19hermitian_transposePK6float2PS_ii,@"STO_CUDA_ENTRY STV_DEFAULT"
_Z19hermitian_transposePK6float2PS_ii:
.text._Z19hermitian_transposePK6float2PS_ii:
        /* <DEDUP_REMOVED lines=9> */
[----:B------:R-:W3:Y:S01]  /*0090*/  LDCU.64 UR8, c[0x0][0x390] ;  /* 0x00007200ff0877ac */ /* 0x000ee20008000a00 */
[----:B------:R-:W4:Y:S02]  /*00a0*/  LDCU UR4, c[0x0][0x2f8] ;  /* 0x00005f00ff0477ac */ /* 0x000f240008000800 */
[----:B----4-:R-:W-:Y:S01]  /*00b0*/  IADD3 R6, P1, PT, R1, UR4, RZ ;  /* 0x0000000401067c10 */ /* 0x010fe2000ff3e0ff */
[----:B-1----:R-:W-:-:S03]  /*00c0*/  IMAD R17, R0, UR7, R17 ;  /* 0x0000000700117c24 */ /* 0x002fc6000f8e0211 */
[----:B--2---:R-:W-:Y:S02]  /*00d0*/  IADD3.X R7, PT, PT, RZ, UR5, RZ, P1, !PT ;  /* 0x00000005ff077c10 */ /* 0x004fe40008ffe4ff */
[----:B---3--:R-:W-:Y:S01]  /*00e0*/  ISETP.GE.AND P0, PT, R17, UR9, PT ;  /* 0x0000000911007c0c */ /* 0x008fe2000bf06270 */
[----:B0-----:R-:W-:-:S05]  /*00f0*/  IMAD R16, R3, UR6, R16 ;  /* 0x0000000603107c24 */ /* 0x001fca000f8e0210 */
[----:B------:R-:W-:-:S13]  /*0100*/  ISETP.GE.OR P0, PT, R16, UR8, P0 ;  /* 0x0000000810007c0c */ /* 0x000fda0008706670 */
[----:B------:R-:W-:Y:S05]  /*0110*/  @P0 EXIT ;  /* 0x000000000000094d */ /* 0x000fea0003800000 */
[----:B------:R-:W-:Y:S01]  /*0120*/  IMAD R18, R17, UR8, R16 ;  /* 0x0000000811127c24 */ /* 0x000fe2000f8e0210 */
[----:B------:R-:W-:Y:S01]  /*0130*/  MOV R0, 0x0 ;  /* 0x0000000000007802 */ /* 0x000fe20000000f00 */
[----:B------:R-:W-:Y:S01]  /*0140*/  IMAD R19, R16, UR9, R17 ;  /* 0x0000000910137c24 */ /* 0x000fe2000f8e0211 */
[----:B------:R-:W0:Y:S02]  /*0150*/  LDCU.64 UR4, c[0x4][0x8] ;  /* 0x01000100ff0477ac */ /* 0x000e240008000a00 */
[----:B------:R1:W2:Y:S02]  /*0160*/  LDC.64 R2, c[0x4][R0] ;  /* 0x0100000000027b82 */ /* 0x0002a40000000a00 */
[----:B------:R1:W-:Y:S01]  /*0170*/  STL.128 [R1], R16 ;  /* 0x0000001001007387 */ /* 0x0003e20000100c00 */
[----:B------:R-:W3:Y:S01]  /*0180*/  LDCU.64 UR36, c[0x0][0x358] ;  /* 0x00006b00ff2477ac */ /* 0x000ee20008000a00 */
[----:B0-----:R-:W-:Y:S02]  /*0190*/  MOV R4, UR4 ;  /* 0x0000000400047c02 */ /* 0x001fe40008000f00 */
[----:B-1----:R-:W-:-:S07]  /*01a0*/  MOV R5, UR5 ;  /* 0x0000000500057c02 */ /* 0x002fce0008000f00 */
[----:B------:R-:W-:-:S07]  /*01b0*/  LEPC R20, `(.L_x_27) ;  /* 0x000000001014794e */ /* 0x000fce0000000000 */
[----:B--23--:R-:W-:Y:S05]  /*01c0*/  CALL.ABS.NOINC R2 ;  /* 0x0000000002007343 */ /* 0x00cfea0003c00000 */
.L_x_27:
[----:B------:R-:W0:Y:S08]  /*01d0*/  LDC.64 R2, c[0x0][0x380] ;  /* 0x0000e000ff027b82 */ /* 0x000e300000000a00 */
[----:B------:R-:W1:Y:S01]  /*01e0*/  LDC.64 R4, c[0x0][0x388] ;  /* 0x0000e200ff047b82 */ /* 0x000e620000000a00 */
[----:B0-----:R-:W-:-:S06]  /*01f0*/  IMAD.WIDE R2, R18, 0x8, R2 ;  /* 0x0000000812027825 */ /* 0x001fcc00078e0202 */
[----:B------:R-:W2:Y:S01]  /*0200*/  LDG.E.64 R2, desc[UR36][R2.64] ;  /* 0x0000002402027981 */ /* 0x000ea2000c1e1b00 */
[----:B-1----:R-:W-:-:S04]  /*0210*/  IMAD.WIDE R4, R19, 0x8, R4 ;  /* 0x0000000813047825 */ /* 0x002fc800078e0204 */
[----:B--2---:R-:W-:-:S05]  /*0220*/  FADD R3, -R3, -RZ ;  /* 0x800000ff03037221 */ /* 0x004fca0000000100 */
[----:B------:R-:W-:Y:S01]  /*0230*/  STG.E.64 desc[UR36][R4.64], R2 ;  /* 0x0000000204007986 */ /* 0x000fe2000c101b24 */
[----:B------:R-:W-:Y:S05]  /*0240*/  EXIT ;  /* 0x000000000000794d */ /* 0x000fea0003800000 */
.L_x_28:
        /* <DEDUP_REMOVED lines=11> */
.L_x_31:


//--------------------- .nv.global.init           --------------------------
	.section	.nv.global.init,"aw",@progbits
.nv.global.init:
	.type		$str$1,@object
	.size		$str$1,($str$2 - $str$1)
$str$1:
        /*0000*/ 	.byte	0x28, 0x25, 0x64, 0x2c, 0x25, 0x64, 0x29, 0x20, 0x61, 0x3a, 0x20, 0x25, 0x64, 0x20, 0x20, 0x20
        /*0010*/ 	.byte	0x62, 0x3a, 0x20, 0x25, 0x64, 0x0a, 0x00
	.type		$str$2,@object
	.size		$str$2,($str - $str$2)
$str$2:
        /*0017*/ 	.byte	0x28, 0x25, 0x64, 0x2c, 0x25, 0x64, 0x29, 0x20, 0x72, 0x65, 0x73, 0x75, 0x6c, 0x74, 0x20, 0x69
        /*0027*/ 	.byte	0x6e, 0x64, 0x65, 0x78, 0x3a, 0x20, 0x25, 0x64, 0x0a, 0x00
	.type		$str,@object
	.size		$str,($str$3 - $str)
$str:
        /*0031*/ 	.byte	0x28, 0x25, 0x64, 0x2c, 0x25, 0x64, 0x29, 0x20, 0x20, 0x69, 0x6e, 0x3a, 0x20, 0x25, 0x64, 0x2c
        /*0041*/ 	.byte	0x20, 0x6f, 0x75, 0x74, 0x3a, 0x20, 0x25, 0x64, 0x0a, 0x00
	.type		$str$3,@object
	.size		$str$3,(.L_3 - $str$3)
$str$3:
        /*004b*/ 	.byte	0x63, 0x68, 0x6f, 0x6c, 0x3a, 0x20, 0x28, 0x25, 0x64, 0x2c, 0x25, 0x64, 0x29, 0x20, 0x69, 0x64
        /*005b*/ 	.byte	0x78, 0x3a, 0x20, 0x25, 0x64, 0x20, 0x63, 0x6f, 0x6c, 0x75, 0x6d, 0x6e, 0x3a, 0x20, 0x25, 0x64
        /*006b*/ 	.byte	0x20, 0x64, 0x69, 0x61, 0x67, 0x6f, 0x6e, 0x61, 0x6c, 0x3a, 0x20, 0x25, 0x64, 0x20, 0x0a, 0x00
.L_3:


//--------------------- .nv.shared.reserved.0     --------------------------
	.section	.nv.shared.reserved.0,"aw",@nobits
	.weak		__nv_reservedSMEM_offset_0_alias
	.size		__nv_reservedSMEM_offset_0_alias, 0, 64
	.other		__nv_reservedSMEM_offset_0_alias,@"STO_CUDA_RESERVED_SHARED STV_DEFAULT"
__nv_reservedSMEM_offset_0_alias:
	.zero		0
	.zero		64


//--------------------- .nv.constant0._Z8choleskyP6float2iiS0_ --------------------------
	.section	.nv.constant0._Z8choleskyP6float2iiS0_,"a",@progbits
	.sectionflags	@""
	.align	4
.nv.constant0._Z8choleskyP6float2iiS0_:
	.zero		920


//--------------------- .nv.constant0._Z19complex_matrix_multPK6float2S1_PS_iii --------------------------
	.section	.nv.constant0._Z19complex_matrix_multPK6float2S1_PS_iii,"a",@progbits
	.sectionflags	@""
	.align	4
.nv.constant0._Z19complex_matrix_multPK6float2S1_PS_iii:
	.zero		932


//--------------------- .nv.constant0._Z19hermitian_transposePK6float2PS_ii --------------------------
	.section	.nv.constant0._Z19hermitian_transposePK6float2PS_ii,"a",@progbits
	.sectionflags	@""
	.align	4
.nv.constant0._Z19hermitian_transposePK6float2PS_ii:
	.zero		920


//--------------------- SYMBOLS --------------------------

	.type		.nv.reservedSmem.offset0,@object
	.size		.nv.reservedSmem.offset0,0x4
	.type		vprintf,@function
